//
// Generated by NVIDIA NVVM Compiler
//
// Compiler Build ID: CL-36424714
// Cuda compilation tools, release 13.0, V13.0.88
// Based on NVVM 20.0.0
//

.version 9.0
.target sm_100
.address_size 64

	// .globl	memSetKernel

.visible .entry memSetKernel(
	.param .u32 memSetKernel_param_0,
	.param .u32 memSetKernel_param_1,
	.param .u32 memSetKernel_param_2,
	.param .u32 memSetKernel_param_3,
	.param .u32 memSetKernel_param_4,
	.param .u32 memSetKernel_param_5,
	.param .f32 memSetKernel_param_6,
	.param .u64 .ptr .align 1 memSetKernel_param_7,
	.param .u64 .ptr .align 1 memSetKernel_param_8,
	.param .u64 .ptr .align 1 memSetKernel_param_9,
	.param .u64 .ptr .align 1 memSetKernel_param_10,
	.param .u64 .ptr .align 1 memSetKernel_param_11,
	.param .u64 .ptr .align 1 memSetKernel_param_12,
	.param .u64 .ptr .align 1 memSetKernel_param_13,
	.param .u64 .ptr .align 1 memSetKernel_param_14,
	.param .u64 .ptr .align 1 memSetKernel_param_15,
	.param .u64 .ptr .align 1 memSetKernel_param_16,
	.param .u64 .ptr .align 1 memSetKernel_param_17,
	.param .u64 .ptr .align 1 memSetKernel_param_18,
	.param .u64 .ptr .align 1 memSetKernel_param_19,
	.param .u64 .ptr .align 1 memSetKernel_param_20,
	.param .u64 .ptr .align 1 memSetKernel_param_21,
	.param .u64 .ptr .align 1 memSetKernel_param_22,
	.param .u64 .ptr .align 1 memSetKernel_param_23,
	.param .u64 .ptr .align 1 memSetKernel_param_24,
	.param .u64 .ptr .align 1 memSetKernel_param_25
)
{
	.reg .pred 	%p<68>;
	.reg .b32 	%r<228>;
	.reg .b32 	%f<230>;
	.reg .b64 	%rd<178>;

	ld.param.u32 	%r113, [memSetKernel_param_0];
	ld.param.u32 	%r114, [memSetKernel_param_1];
	ld.param.u32 	%r115, [memSetKernel_param_2];
	ld.param.u32 	%r116, [memSetKernel_param_3];
	ld.param.u32 	%r117, [memSetKernel_param_5];
	ld.param.f32 	%f3, [memSetKernel_param_6];
	ld.param.u64 	%rd38, [memSetKernel_param_7];
	ld.param.u64 	%rd39, [memSetKernel_param_8];
	ld.param.u64 	%rd40, [memSetKernel_param_9];
	ld.param.u64 	%rd22, [memSetKernel_param_10];
	ld.param.u64 	%rd23, [memSetKernel_param_11];
	ld.param.u64 	%rd24, [memSetKernel_param_12];
	ld.param.u64 	%rd25, [memSetKernel_param_13];
	ld.param.u64 	%rd26, [memSetKernel_param_14];
	ld.param.u64 	%rd27, [memSetKernel_param_15];
	ld.param.u64 	%rd28, [memSetKernel_param_16];
	ld.param.u64 	%rd29, [memSetKernel_param_17];
	ld.param.u64 	%rd30, [memSetKernel_param_18];
	ld.param.u64 	%rd31, [memSetKernel_param_19];
	ld.param.u64 	%rd32, [memSetKernel_param_20];
	ld.param.u64 	%rd33, [memSetKernel_param_21];
	ld.param.u64 	%rd34, [memSetKernel_param_22];
	ld.param.u64 	%rd35, [memSetKernel_param_23];
	ld.param.u64 	%rd36, [memSetKernel_param_24];
	ld.param.u64 	%rd37, [memSetKernel_param_25];
	cvta.to.global.u64 	%rd1, %rd28;
	cvta.to.global.u64 	%rd2, %rd23;
	cvta.to.global.u64 	%rd3, %rd40;
	cvta.to.global.u64 	%rd4, %rd38;
	cvta.to.global.u64 	%rd5, %rd39;
	cvta.to.global.u64 	%rd6, %rd22;
	mov.u32 	%r118, %ctaid.x;
	mov.u32 	%r119, %ntid.x;
	mov.u32 	%r120, %tid.x;
	mad.lo.s32 	%r1, %r118, %r119, %r120;
	setp.ge.s32 	%p1, %r1, %r113;
	@%p1 bra 	$L__BB0_106;
	add.s32 	%r121, %r115, -1;
	mul.lo.s32 	%r2, %r121, %r116;
	add.s32 	%r3, %r2, 1;
	mul.lo.s32 	%r4, %r114, %r1;
	mad.lo.s32 	%r5, %r4, %r2, %r4;
	setp.lt.s32 	%p2, %r114, 1;
	@%p2 bra 	$L__BB0_24;
	add.s32 	%r6, %r114, -1;
	and.b32  	%r7, %r114, 7;
	setp.lt.u32 	%p3, %r6, 7;
	mov.b32 	%r196, 0;
	@%p3 bra 	$L__BB0_5;
	and.b32  	%r196, %r114, 2147483640;
	mov.b32 	%r199, 0;
$L__BB0_4:
	.pragma "nounroll";
	add.s32 	%r124, %r199, %r5;
	mul.wide.s32 	%rd41, %r124, 4;
	add.s64 	%rd42, %rd6, %rd41;
	mov.b32 	%r125, 1065353216;
	st.global.u32 	[%rd42], %r125;
	st.global.u32 	[%rd42+4], %r125;
	st.global.u32 	[%rd42+8], %r125;
	st.global.u32 	[%rd42+12], %r125;
	st.global.u32 	[%rd42+16], %r125;
	st.global.u32 	[%rd42+20], %r125;
	st.global.u32 	[%rd42+24], %r125;
	st.global.u32 	[%rd42+28], %r125;
	add.s32 	%r199, %r199, 8;
	setp.eq.s32 	%p4, %r199, %r196;
	@%p4 bra 	$L__BB0_5;
	bra.uni 	$L__BB0_4;
$L__BB0_5:
	setp.eq.s32 	%p5, %r7, 0;
	@%p5 bra 	$L__BB0_13;
	and.b32  	%r10, %r114, 3;
	setp.lt.u32 	%p6, %r7, 4;
	@%p6 bra 	$L__BB0_8;
	add.s32 	%r126, %r196, %r5;
	mul.wide.s32 	%rd43, %r126, 4;
	add.s64 	%rd44, %rd6, %rd43;
	mov.b32 	%r127, 1065353216;
	st.global.u32 	[%rd44], %r127;
	st.global.u32 	[%rd44+4], %r127;
	st.global.u32 	[%rd44+8], %r127;
	st.global.u32 	[%rd44+12], %r127;
	add.s32 	%r196, %r196, 4;
$L__BB0_8:
	setp.eq.s32 	%p7, %r10, 0;
	@%p7 bra 	$L__BB0_13;
	setp.eq.s32 	%p8, %r10, 1;
	@%p8 bra 	$L__BB0_11;
	add.s32 	%r128, %r196, %r5;
	mul.wide.s32 	%rd45, %r128, 4;
	add.s64 	%rd46, %rd6, %rd45;
	mov.b32 	%r129, 1065353216;
	st.global.u32 	[%rd46], %r129;
	st.global.u32 	[%rd46+4], %r129;
	add.s32 	%r196, %r196, 2;
$L__BB0_11:
	and.b32  	%r130, %r114, 1;
	setp.eq.b32 	%p9, %r130, 1;
	not.pred 	%p10, %p9;
	@%p10 bra 	$L__BB0_13;
	add.s32 	%r131, %r196, %r5;
	mul.wide.s32 	%rd47, %r131, 4;
	add.s64 	%rd48, %rd6, %rd47;
	mov.b32 	%r132, 1065353216;
	st.global.u32 	[%rd48], %r132;
$L__BB0_13:
	add.s32 	%r15, %r5, %r114;
	mov.b32 	%r201, 0;
	@%p3 bra 	$L__BB0_16;
	and.b32  	%r201, %r114, 2147483640;
	mov.b32 	%r200, 0;
$L__BB0_15:
	.pragma "nounroll";
	add.s32 	%r135, %r15, %r200;
	mul.wide.s32 	%rd49, %r135, 4;
	add.s64 	%rd50, %rd6, %rd49;
	mov.b32 	%r136, 0;
	st.global.u32 	[%rd50], %r136;
	st.global.u32 	[%rd50+4], %r136;
	st.global.u32 	[%rd50+8], %r136;
	st.global.u32 	[%rd50+12], %r136;
	st.global.u32 	[%rd50+16], %r136;
	st.global.u32 	[%rd50+20], %r136;
	st.global.u32 	[%rd50+24], %r136;
	st.global.u32 	[%rd50+28], %r136;
	add.s32 	%r200, %r200, 8;
	setp.ne.s32 	%p12, %r200, %r201;
	@%p12 bra 	$L__BB0_15;
$L__BB0_16:
	@%p5 bra 	$L__BB0_24;
	and.b32  	%r22, %r114, 3;
	setp.lt.u32 	%p14, %r7, 4;
	@%p14 bra 	$L__BB0_19;
	add.s32 	%r137, %r15, %r201;
	mul.wide.s32 	%rd51, %r137, 4;
	add.s64 	%rd52, %rd6, %rd51;
	mov.b32 	%r138, 0;
	st.global.u32 	[%rd52], %r138;
	st.global.u32 	[%rd52+4], %r138;
	st.global.u32 	[%rd52+8], %r138;
	st.global.u32 	[%rd52+12], %r138;
	add.s32 	%r201, %r201, 4;
$L__BB0_19:
	setp.eq.s32 	%p15, %r22, 0;
	@%p15 bra 	$L__BB0_24;
	setp.eq.s32 	%p16, %r22, 1;
	@%p16 bra 	$L__BB0_22;
	add.s32 	%r139, %r15, %r201;
	mul.wide.s32 	%rd53, %r139, 4;
	add.s64 	%rd54, %rd6, %rd53;
	mov.b32 	%r140, 0;
	st.global.u32 	[%rd54], %r140;
	st.global.u32 	[%rd54+4], %r140;
	add.s32 	%r201, %r201, 2;
$L__BB0_22:
	and.b32  	%r141, %r114, 1;
	setp.eq.b32 	%p17, %r141, 1;
	not.pred 	%p18, %p17;
	@%p18 bra 	$L__BB0_24;
	add.s32 	%r142, %r15, %r201;
	mul.wide.s32 	%rd55, %r142, 4;
	add.s64 	%rd56, %rd6, %rd55;
	mov.b32 	%r143, 0;
	st.global.u32 	[%rd56], %r143;
$L__BB0_24:
	shr.u32 	%r144, %r113, 31;
	add.s32 	%r145, %r113, %r144;
	shr.s32 	%r27, %r145, 1;
	setp.lt.s32 	%p19, %r116, 1;
	@%p19 bra 	$L__BB0_42;
	@%p2 bra 	$L__BB0_42;
	add.s32 	%r28, %r114, -1;
	and.b32  	%r29, %r114, 15;
	and.b32  	%r30, %r114, 7;
	and.b32  	%r31, %r114, 3;
	and.b32  	%r32, %r114, 2147483644;
	and.b32  	%r33, %r114, 1;
	and.b32  	%r34, %r114, 2147483632;
	rem.s32 	%r35, %r1, %r27;
	shr.u32 	%r147, %r114, 31;
	add.s32 	%r148, %r114, %r147;
	shr.s32 	%r36, %r148, 1;
	mov.b32 	%r205, 1;
	mov.u32 	%r204, %r117;
$L__BB0_27:
	mov.u32 	%r38, %r205;
	mul.lo.s32 	%r39, %r38, %r117;
	setp.gt.s32 	%p21, %r39, 0;
	@%p21 bra 	$L__BB0_47;
$L__BB0_28:
	setp.lt.u32 	%p35, %r28, 15;
	mad.lo.s32 	%r44, %r38, %r114, %r5;
	cvt.rn.f32.s32 	%f1, %r39;
	mov.b32 	%r208, 0;
	@%p35 bra 	$L__BB0_31;
	mov.b32 	%r206, 0;
$L__BB0_30:
	.pragma "nounroll";
	add.s32 	%r175, %r44, %r206;
	mul.wide.s32 	%rd111, %r175, 4;
	add.s64 	%rd112, %rd6, %rd111;
	ld.global.f32 	%f46, [%rd112];
	div.rn.f32 	%f47, %f46, %f1;
	st.global.f32 	[%rd112], %f47;
	ld.global.f32 	%f48, [%rd112+4];
	div.rn.f32 	%f49, %f48, %f1;
	st.global.f32 	[%rd112+4], %f49;
	ld.global.f32 	%f50, [%rd112+8];
	div.rn.f32 	%f51, %f50, %f1;
	st.global.f32 	[%rd112+8], %f51;
	ld.global.f32 	%f52, [%rd112+12];
	div.rn.f32 	%f53, %f52, %f1;
	st.global.f32 	[%rd112+12], %f53;
	ld.global.f32 	%f54, [%rd112+16];
	div.rn.f32 	%f55, %f54, %f1;
	st.global.f32 	[%rd112+16], %f55;
	ld.global.f32 	%f56, [%rd112+20];
	div.rn.f32 	%f57, %f56, %f1;
	st.global.f32 	[%rd112+20], %f57;
	ld.global.f32 	%f58, [%rd112+24];
	div.rn.f32 	%f59, %f58, %f1;
	st.global.f32 	[%rd112+24], %f59;
	ld.global.f32 	%f60, [%rd112+28];
	div.rn.f32 	%f61, %f60, %f1;
	st.global.f32 	[%rd112+28], %f61;
	ld.global.f32 	%f62, [%rd112+32];
	div.rn.f32 	%f63, %f62, %f1;
	st.global.f32 	[%rd112+32], %f63;
	ld.global.f32 	%f64, [%rd112+36];
	div.rn.f32 	%f65, %f64, %f1;
	st.global.f32 	[%rd112+36], %f65;
	ld.global.f32 	%f66, [%rd112+40];
	div.rn.f32 	%f67, %f66, %f1;
	st.global.f32 	[%rd112+40], %f67;
	ld.global.f32 	%f68, [%rd112+44];
	div.rn.f32 	%f69, %f68, %f1;
	st.global.f32 	[%rd112+44], %f69;
	ld.global.f32 	%f70, [%rd112+48];
	div.rn.f32 	%f71, %f70, %f1;
	st.global.f32 	[%rd112+48], %f71;
	ld.global.f32 	%f72, [%rd112+52];
	div.rn.f32 	%f73, %f72, %f1;
	st.global.f32 	[%rd112+52], %f73;
	ld.global.f32 	%f74, [%rd112+56];
	div.rn.f32 	%f75, %f74, %f1;
	st.global.f32 	[%rd112+56], %f75;
	ld.global.f32 	%f76, [%rd112+60];
	div.rn.f32 	%f77, %f76, %f1;
	st.global.f32 	[%rd112+60], %f77;
	add.s32 	%r206, %r206, 16;
	setp.eq.s32 	%p36, %r206, %r34;
	mov.u32 	%r208, %r34;
	@%p36 bra 	$L__BB0_31;
	bra.uni 	$L__BB0_30;
$L__BB0_31:
	setp.eq.s32 	%p37, %r29, 0;
	@%p37 bra 	$L__BB0_41;
	add.s32 	%r176, %r29, -1;
	setp.lt.u32 	%p38, %r176, 7;
	@%p38 bra 	$L__BB0_34;
	add.s32 	%r177, %r44, %r208;
	mul.wide.s32 	%rd113, %r177, 4;
	add.s64 	%rd114, %rd6, %rd113;
	ld.global.f32 	%f78, [%rd114];
	div.rn.f32 	%f79, %f78, %f1;
	st.global.f32 	[%rd114], %f79;
	ld.global.f32 	%f80, [%rd114+4];
	div.rn.f32 	%f81, %f80, %f1;
	st.global.f32 	[%rd114+4], %f81;
	ld.global.f32 	%f82, [%rd114+8];
	div.rn.f32 	%f83, %f82, %f1;
	st.global.f32 	[%rd114+8], %f83;
	ld.global.f32 	%f84, [%rd114+12];
	div.rn.f32 	%f85, %f84, %f1;
	st.global.f32 	[%rd114+12], %f85;
	ld.global.f32 	%f86, [%rd114+16];
	div.rn.f32 	%f87, %f86, %f1;
	st.global.f32 	[%rd114+16], %f87;
	ld.global.f32 	%f88, [%rd114+20];
	div.rn.f32 	%f89, %f88, %f1;
	st.global.f32 	[%rd114+20], %f89;
	ld.global.f32 	%f90, [%rd114+24];
	div.rn.f32 	%f91, %f90, %f1;
	st.global.f32 	[%rd114+24], %f91;
	ld.global.f32 	%f92, [%rd114+28];
	div.rn.f32 	%f93, %f92, %f1;
	st.global.f32 	[%rd114+28], %f93;
	add.s32 	%r208, %r208, 8;
$L__BB0_34:
	setp.eq.s32 	%p39, %r30, 0;
	@%p39 bra 	$L__BB0_41;
	add.s32 	%r178, %r30, -1;
	setp.lt.u32 	%p40, %r178, 3;
	@%p40 bra 	$L__BB0_37;
	add.s32 	%r179, %r44, %r208;
	mul.wide.s32 	%rd115, %r179, 4;
	add.s64 	%rd116, %rd6, %rd115;
	ld.global.f32 	%f94, [%rd116];
	div.rn.f32 	%f95, %f94, %f1;
	st.global.f32 	[%rd116], %f95;
	ld.global.f32 	%f96, [%rd116+4];
	div.rn.f32 	%f97, %f96, %f1;
	st.global.f32 	[%rd116+4], %f97;
	ld.global.f32 	%f98, [%rd116+8];
	div.rn.f32 	%f99, %f98, %f1;
	st.global.f32 	[%rd116+8], %f99;
	ld.global.f32 	%f100, [%rd116+12];
	div.rn.f32 	%f101, %f100, %f1;
	st.global.f32 	[%rd116+12], %f101;
	add.s32 	%r208, %r208, 4;
$L__BB0_37:
	setp.eq.s32 	%p41, %r31, 0;
	@%p41 bra 	$L__BB0_41;
	setp.eq.s32 	%p42, %r31, 1;
	add.s32 	%r180, %r44, %r208;
	mul.wide.s32 	%rd117, %r180, 4;
	add.s64 	%rd7, %rd6, %rd117;
	ld.global.f32 	%f102, [%rd7];
	div.rn.f32 	%f103, %f102, %f1;
	st.global.f32 	[%rd7], %f103;
	@%p42 bra 	$L__BB0_41;
	setp.eq.s32 	%p43, %r31, 2;
	ld.global.f32 	%f104, [%rd7+4];
	div.rn.f32 	%f105, %f104, %f1;
	st.global.f32 	[%rd7+4], %f105;
	@%p43 bra 	$L__BB0_41;
	ld.global.f32 	%f106, [%rd7+8];
	div.rn.f32 	%f107, %f106, %f1;
	st.global.f32 	[%rd7+8], %f107;
$L__BB0_41:
	add.s32 	%r205, %r38, 1;
	add.s32 	%r204, %r204, %r117;
	setp.eq.s32 	%p44, %r116, %r38;
	@%p44 bra 	$L__BB0_42;
	bra.uni 	$L__BB0_27;
$L__BB0_42:
	setp.lt.s32 	%p45, %r115, 3;
	@%p45 bra 	$L__BB0_89;
	mul.lo.s32 	%r64, %r116, %r114;
	setp.lt.s32 	%p46, %r64, 1;
	@%p46 bra 	$L__BB0_89;
	add.s32 	%r65, %r5, %r114;
	and.b32  	%r66, %r64, 15;
	add.s32 	%r67, %r66, -1;
	and.b32  	%r68, %r64, 7;
	add.s32 	%r69, %r68, -1;
	and.b32  	%r70, %r64, 2147483632;
	and.b32  	%r71, %r64, 3;
	neg.s32 	%r72, %r70;
	add.s64 	%rd9, %rd6, 32;
	mad.lo.s32 	%r73, %r1, %r3, 1;
	mov.b32 	%r214, 2;
$L__BB0_45:
	setp.lt.u32 	%p47, %r64, 16;
	mul.lo.s32 	%r183, %r64, %r214;
	add.s32 	%r184, %r65, %r214;
	mul.wide.s32 	%rd118, %r184, 4;
	add.s64 	%rd10, %rd6, %rd118;
	sub.s32 	%r185, %r183, %r114;
	mul.wide.s32 	%rd119, %r185, 4;
	add.s64 	%rd11, %rd10, %rd119;
	add.s32 	%r75, %r65, %r183;
	mov.b32 	%r218, 0;
	@%p47 bra 	$L__BB0_78;
	mad.lo.s32 	%r186, %r116, %r214, %r73;
	mul.lo.s32 	%r215, %r114, %r186;
	mov.u32 	%r216, %r72;
	bra.uni 	$L__BB0_77;
$L__BB0_47:
	mad.lo.s32 	%r50, %r38, %r114, %r5;
	sub.s32 	%r150, %r116, %r38;
	mad.lo.s32 	%r51, %r150, %r36, %r35;
	mov.b32 	%r210, 0;
	cvt.s64.s32 	%rd96, %r50;
$L__BB0_48:
	setp.lt.u32 	%p22, %r28, 3;
	add.s32 	%r53, %r210, %r51;
	mov.b32 	%r213, 0;
	@%p22 bra 	$L__BB0_63;
	mov.b32 	%r211, 0;
$L__BB0_50:
	.pragma "nounroll";
	setp.lt.s32 	%p23, %r1, %r27;
	@%p23 bra 	$L__BB0_52;
	add.s32 	%r153, %r50, %r211;
	mul.wide.s32 	%rd57, %r153, 4;
	add.s64 	%rd58, %rd6, %rd57;
	mad.lo.s32 	%r154, %r211, %r39, %r53;
	mul.wide.s32 	%rd59, %r154, 4;
	add.s64 	%rd60, %rd5, %rd59;
	ld.global.f32 	%f4, [%rd58];
	ld.global.f32 	%f5, [%rd60];
	add.f32 	%f6, %f4, %f5;
	st.global.f32 	[%rd58], %f6;
	bra.uni 	$L__BB0_53;
$L__BB0_52:
	add.s32 	%r155, %r50, %r211;
	mul.wide.s32 	%rd61, %r155, 4;
	add.s64 	%rd62, %rd6, %rd61;
	mad.lo.s32 	%r156, %r211, %r39, %r53;
	mul.wide.s32 	%rd63, %r156, 4;
	add.s64 	%rd64, %rd4, %rd63;
	ld.global.f32 	%f7, [%rd62];
	ld.global.f32 	%f8, [%rd64];
	add.f32 	%f9, %f7, %f8;
	st.global.f32 	[%rd62], %f9;
$L__BB0_53:
	add.s32 	%r55, %r211, 1;
	cvt.s64.s32 	%rd65, %r211;
	cvt.s64.s32 	%rd66, %r50;
	add.s64 	%rd67, %rd66, %rd65;
	shl.b64 	%rd68, %rd67, 2;
	add.s64 	%rd8, %rd6, %rd68;
	@%p23 bra 	$L__BB0_55;
	mad.lo.s32 	%r157, %r55, %r39, %r53;
	mul.wide.s32 	%rd69, %r157, 4;
	add.s64 	%rd70, %rd5, %rd69;
	ld.global.f32 	%f10, [%rd8+4];
	ld.global.f32 	%f11, [%rd70];
	add.f32 	%f12, %f10, %f11;
	st.global.f32 	[%rd8+4], %f12;
	bra.uni 	$L__BB0_56;
$L__BB0_55:
	mad.lo.s32 	%r158, %r55, %r39, %r53;
	mul.wide.s32 	%rd71, %r158, 4;
	add.s64 	%rd72, %rd4, %rd71;
	ld.global.f32 	%f13, [%rd8+4];
	ld.global.f32 	%f14, [%rd72];
	add.f32 	%f15, %f13, %f14;
	st.global.f32 	[%rd8+4], %f15;
$L__BB0_56:
	add.s32 	%r56, %r211, 2;
	@%p23 bra 	$L__BB0_58;
	mad.lo.s32 	%r159, %r56, %r39, %r53;
	mul.wide.s32 	%rd73, %r159, 4;
	add.s64 	%rd74, %rd5, %rd73;
	ld.global.f32 	%f16, [%rd8+8];
	ld.global.f32 	%f17, [%rd74];
	add.f32 	%f18, %f16, %f17;
	st.global.f32 	[%rd8+8], %f18;
	bra.uni 	$L__BB0_59;
$L__BB0_58:
	mad.lo.s32 	%r160, %r56, %r39, %r53;
	mul.wide.s32 	%rd75, %r160, 4;
	add.s64 	%rd76, %rd4, %rd75;
	ld.global.f32 	%f19, [%rd8+8];
	ld.global.f32 	%f20, [%rd76];
	add.f32 	%f21, %f19, %f20;
	st.global.f32 	[%rd8+8], %f21;
$L__BB0_59:
	add.s32 	%r57, %r211, 3;
	@%p23 bra 	$L__BB0_61;
	mad.lo.s32 	%r161, %r57, %r39, %r53;
	mul.wide.s32 	%rd77, %r161, 4;
	add.s64 	%rd78, %rd5, %rd77;
	ld.global.f32 	%f22, [%rd8+12];
	ld.global.f32 	%f23, [%rd78];
	add.f32 	%f24, %f22, %f23;
	st.global.f32 	[%rd8+12], %f24;
	bra.uni 	$L__BB0_62;
$L__BB0_61:
	mad.lo.s32 	%r162, %r57, %r39, %r53;
	mul.wide.s32 	%rd79, %r162, 4;
	add.s64 	%rd80, %rd4, %rd79;
	ld.global.f32 	%f25, [%rd8+12];
	ld.global.f32 	%f26, [%rd80];
	add.f32 	%f27, %f25, %f26;
	st.global.f32 	[%rd8+12], %f27;
$L__BB0_62:
	add.s32 	%r211, %r211, 4;
	setp.ne.s32 	%p27, %r211, %r32;
	mov.u32 	%r213, %r32;
	@%p27 bra 	$L__BB0_50;
$L__BB0_63:
	setp.eq.s32 	%p28, %r31, 0;
	@%p28 bra 	$L__BB0_76;
	setp.eq.s32 	%p29, %r31, 1;
	@%p29 bra 	$L__BB0_72;
	setp.lt.s32 	%p30, %r1, %r27;
	@%p30 bra 	$L__BB0_67;
	add.s32 	%r163, %r50, %r213;
	mul.wide.s32 	%rd81, %r163, 4;
	add.s64 	%rd82, %rd6, %rd81;
	mad.lo.s32 	%r164, %r213, %r39, %r53;
	mul.wide.s32 	%rd83, %r164, 4;
	add.s64 	%rd84, %rd5, %rd83;
	ld.global.f32 	%f28, [%rd82];
	ld.global.f32 	%f29, [%rd84];
	add.f32 	%f30, %f28, %f29;
	st.global.f32 	[%rd82], %f30;
	bra.uni 	$L__BB0_68;
$L__BB0_67:
	add.s32 	%r165, %r50, %r213;
	mul.wide.s32 	%rd85, %r165, 4;
	add.s64 	%rd86, %rd6, %rd85;
	mad.lo.s32 	%r166, %r213, %r39, %r53;
	mul.wide.s32 	%rd87, %r166, 4;
	add.s64 	%rd88, %rd4, %rd87;
	ld.global.f32 	%f31, [%rd86];
	ld.global.f32 	%f32, [%rd88];
	add.f32 	%f33, %f31, %f32;
	st.global.f32 	[%rd86], %f33;
$L__BB0_68:
	add.s32 	%r60, %r213, 1;
	@%p30 bra 	$L__BB0_70;
	cvt.u64.u32 	%rd90, %r213;
	add.s64 	%rd91, %rd96, %rd90;
	shl.b64 	%rd92, %rd91, 2;
	add.s64 	%rd93, %rd6, %rd92;
	mad.lo.s32 	%r167, %r60, %r39, %r53;
	mul.wide.s32 	%rd94, %r167, 4;
	add.s64 	%rd95, %rd5, %rd94;
	ld.global.f32 	%f34, [%rd93+4];
	ld.global.f32 	%f35, [%rd95];
	add.f32 	%f36, %f34, %f35;
	st.global.f32 	[%rd93+4], %f36;
	bra.uni 	$L__BB0_71;
$L__BB0_70:
	cvt.u64.u32 	%rd97, %r213;
	add.s64 	%rd98, %rd96, %rd97;
	shl.b64 	%rd99, %rd98, 2;
	add.s64 	%rd100, %rd6, %rd99;
	mad.lo.s32 	%r168, %r60, %r39, %r53;
	mul.wide.s32 	%rd101, %r168, 4;
	add.s64 	%rd102, %rd4, %rd101;
	ld.global.f32 	%f37, [%rd100+4];
	ld.global.f32 	%f38, [%rd102];
	add.f32 	%f39, %f37, %f38;
	st.global.f32 	[%rd100+4], %f39;
$L__BB0_71:
	add.s32 	%r213, %r213, 2;
$L__BB0_72:
	setp.eq.s32 	%p32, %r33, 0;
	@%p32 bra 	$L__BB0_76;
	setp.lt.s32 	%p33, %r1, %r27;
	@%p33 bra 	$L__BB0_75;
	add.s32 	%r169, %r50, %r213;
	mul.wide.s32 	%rd103, %r169, 4;
	add.s64 	%rd104, %rd6, %rd103;
	mad.lo.s32 	%r170, %r213, %r39, %r53;
	mul.wide.s32 	%rd105, %r170, 4;
	add.s64 	%rd106, %rd5, %rd105;
	ld.global.f32 	%f40, [%rd104];
	ld.global.f32 	%f41, [%rd106];
	add.f32 	%f42, %f40, %f41;
	st.global.f32 	[%rd104], %f42;
	bra.uni 	$L__BB0_76;
$L__BB0_75:
	add.s32 	%r171, %r50, %r213;
	mul.wide.s32 	%rd107, %r171, 4;
	add.s64 	%rd108, %rd6, %rd107;
	mad.lo.s32 	%r172, %r213, %r39, %r53;
	mul.wide.s32 	%rd109, %r172, 4;
	add.s64 	%rd110, %rd4, %rd109;
	ld.global.f32 	%f43, [%rd108];
	ld.global.f32 	%f44, [%rd110];
	add.f32 	%f45, %f43, %f44;
	st.global.f32 	[%rd108], %f45;
$L__BB0_76:
	add.s32 	%r210, %r210, 1;
	setp.eq.s32 	%p34, %r210, %r204;
	@%p34 bra 	$L__BB0_28;
	bra.uni 	$L__BB0_48;
$L__BB0_77:
	.pragma "nounroll";
	mul.wide.s32 	%rd120, %r215, 4;
	add.s64 	%rd121, %rd9, %rd120;
	ld.global.f32 	%f108, [%rd10];
	ld.global.f32 	%f109, [%rd11];
	mul.f32 	%f110, %f108, %f109;
	st.global.f32 	[%rd121+-32], %f110;
	ld.global.f32 	%f111, [%rd10];
	ld.global.f32 	%f112, [%rd11];
	mul.f32 	%f113, %f111, %f112;
	st.global.f32 	[%rd121+-28], %f113;
	ld.global.f32 	%f114, [%rd10];
	ld.global.f32 	%f115, [%rd11];
	mul.f32 	%f116, %f114, %f115;
	st.global.f32 	[%rd121+-24], %f116;
	ld.global.f32 	%f117, [%rd10];
	ld.global.f32 	%f118, [%rd11];
	mul.f32 	%f119, %f117, %f118;
	st.global.f32 	[%rd121+-20], %f119;
	ld.global.f32 	%f120, [%rd10];
	ld.global.f32 	%f121, [%rd11];
	mul.f32 	%f122, %f120, %f121;
	st.global.f32 	[%rd121+-16], %f122;
	ld.global.f32 	%f123, [%rd10];
	ld.global.f32 	%f124, [%rd11];
	mul.f32 	%f125, %f123, %f124;
	st.global.f32 	[%rd121+-12], %f125;
	ld.global.f32 	%f126, [%rd10];
	ld.global.f32 	%f127, [%rd11];
	mul.f32 	%f128, %f126, %f127;
	st.global.f32 	[%rd121+-8], %f128;
	ld.global.f32 	%f129, [%rd10];
	ld.global.f32 	%f130, [%rd11];
	mul.f32 	%f131, %f129, %f130;
	st.global.f32 	[%rd121+-4], %f131;
	ld.global.f32 	%f132, [%rd10];
	ld.global.f32 	%f133, [%rd11];
	mul.f32 	%f134, %f132, %f133;
	st.global.f32 	[%rd121], %f134;
	ld.global.f32 	%f135, [%rd10];
	ld.global.f32 	%f136, [%rd11];
	mul.f32 	%f137, %f135, %f136;
	st.global.f32 	[%rd121+4], %f137;
	ld.global.f32 	%f138, [%rd10];
	ld.global.f32 	%f139, [%rd11];
	mul.f32 	%f140, %f138, %f139;
	st.global.f32 	[%rd121+8], %f140;
	ld.global.f32 	%f141, [%rd10];
	ld.global.f32 	%f142, [%rd11];
	mul.f32 	%f143, %f141, %f142;
	st.global.f32 	[%rd121+12], %f143;
	ld.global.f32 	%f144, [%rd10];
	ld.global.f32 	%f145, [%rd11];
	mul.f32 	%f146, %f144, %f145;
	st.global.f32 	[%rd121+16], %f146;
	ld.global.f32 	%f147, [%rd10];
	ld.global.f32 	%f148, [%rd11];
	mul.f32 	%f149, %f147, %f148;
	st.global.f32 	[%rd121+20], %f149;
	ld.global.f32 	%f150, [%rd10];
	ld.global.f32 	%f151, [%rd11];
	mul.f32 	%f152, %f150, %f151;
	st.global.f32 	[%rd121+24], %f152;
	ld.global.f32 	%f153, [%rd10];
	ld.global.f32 	%f154, [%rd11];
	mul.f32 	%f155, %f153, %f154;
	st.global.f32 	[%rd121+28], %f155;
	add.s32 	%r216, %r216, 16;
	add.s32 	%r215, %r215, 16;
	setp.eq.s32 	%p48, %r216, 0;
	mov.u32 	%r218, %r70;
	@%p48 bra 	$L__BB0_78;
	bra.uni 	$L__BB0_77;
$L__BB0_78:
	setp.eq.s32 	%p49, %r66, 0;
	@%p49 bra 	$L__BB0_88;
	setp.lt.u32 	%p50, %r67, 7;
	@%p50 bra 	$L__BB0_81;
	ld.global.f32 	%f156, [%rd10];
	ld.global.f32 	%f157, [%rd11];
	mul.f32 	%f158, %f156, %f157;
	add.s32 	%r187, %r75, %r218;
	mul.wide.s32 	%rd122, %r187, 4;
	add.s64 	%rd123, %rd6, %rd122;
	st.global.f32 	[%rd123], %f158;
	ld.global.f32 	%f159, [%rd10];
	ld.global.f32 	%f160, [%rd11];
	mul.f32 	%f161, %f159, %f160;
	st.global.f32 	[%rd123+4], %f161;
	ld.global.f32 	%f162, [%rd10];
	ld.global.f32 	%f163, [%rd11];
	mul.f32 	%f164, %f162, %f163;
	st.global.f32 	[%rd123+8], %f164;
	ld.global.f32 	%f165, [%rd10];
	ld.global.f32 	%f166, [%rd11];
	mul.f32 	%f167, %f165, %f166;
	st.global.f32 	[%rd123+12], %f167;
	ld.global.f32 	%f168, [%rd10];
	ld.global.f32 	%f169, [%rd11];
	mul.f32 	%f170, %f168, %f169;
	st.global.f32 	[%rd123+16], %f170;
	ld.global.f32 	%f171, [%rd10];
	ld.global.f32 	%f172, [%rd11];
	mul.f32 	%f173, %f171, %f172;
	st.global.f32 	[%rd123+20], %f173;
	ld.global.f32 	%f174, [%rd10];
	ld.global.f32 	%f175, [%rd11];
	mul.f32 	%f176, %f174, %f175;
	st.global.f32 	[%rd123+24], %f176;
	ld.global.f32 	%f177, [%rd10];
	ld.global.f32 	%f178, [%rd11];
	mul.f32 	%f179, %f177, %f178;
	st.global.f32 	[%rd123+28], %f179;
	add.s32 	%r218, %r218, 8;
$L__BB0_81:
	setp.eq.s32 	%p51, %r68, 0;
	@%p51 bra 	$L__BB0_88;
	setp.lt.u32 	%p52, %r69, 3;
	@%p52 bra 	$L__BB0_84;
	ld.global.f32 	%f180, [%rd10];
	ld.global.f32 	%f181, [%rd11];
	mul.f32 	%f182, %f180, %f181;
	add.s32 	%r188, %r75, %r218;
	mul.wide.s32 	%rd124, %r188, 4;
	add.s64 	%rd125, %rd6, %rd124;
	st.global.f32 	[%rd125], %f182;
	ld.global.f32 	%f183, [%rd10];
	ld.global.f32 	%f184, [%rd11];
	mul.f32 	%f185, %f183, %f184;
	st.global.f32 	[%rd125+4], %f185;
	ld.global.f32 	%f186, [%rd10];
	ld.global.f32 	%f187, [%rd11];
	mul.f32 	%f188, %f186, %f187;
	st.global.f32 	[%rd125+8], %f188;
	ld.global.f32 	%f189, [%rd10];
	ld.global.f32 	%f190, [%rd11];
	mul.f32 	%f191, %f189, %f190;
	st.global.f32 	[%rd125+12], %f191;
	add.s32 	%r218, %r218, 4;
$L__BB0_84:
	setp.eq.s32 	%p53, %r71, 0;
	@%p53 bra 	$L__BB0_88;
	setp.eq.s32 	%p54, %r71, 1;
	ld.global.f32 	%f192, [%rd10];
	ld.global.f32 	%f193, [%rd11];
	mul.f32 	%f194, %f192, %f193;
	add.s32 	%r189, %r75, %r218;
	mul.wide.s32 	%rd126, %r189, 4;
	add.s64 	%rd12, %rd6, %rd126;
	st.global.f32 	[%rd12], %f194;
	@%p54 bra 	$L__BB0_88;
	setp.eq.s32 	%p55, %r71, 2;
	ld.global.f32 	%f195, [%rd10];
	ld.global.f32 	%f196, [%rd11];
	mul.f32 	%f197, %f195, %f196;
	st.global.f32 	[%rd12+4], %f197;
	@%p55 bra 	$L__BB0_88;
	ld.global.f32 	%f198, [%rd10];
	ld.global.f32 	%f199, [%rd11];
	mul.f32 	%f200, %f198, %f199;
	st.global.f32 	[%rd12+8], %f200;
$L__BB0_88:
	add.s32 	%r214, %r214, 1;
	setp.ne.s32 	%p56, %r214, %r115;
	@%p56 bra 	$L__BB0_45;
$L__BB0_89:
	setp.lt.s32 	%p57, %r114, 1;
	@%p57 bra 	$L__BB0_102;
	add.s32 	%r191, %r114, -1;
	and.b32  	%r87, %r114, 15;
	setp.lt.u32 	%p58, %r191, 15;
	mov.b32 	%r223, 0;
	@%p58 bra 	$L__BB0_93;
	and.b32  	%r223, %r114, 2147483632;
	neg.s32 	%r221, %r223;
	add.s64 	%rd176, %rd3, 32;
	add.s64 	%rd14, %rd2, 32;
	add.s64 	%rd15, %rd1, 32;
	mov.u32 	%r220, %r4;
$L__BB0_92:
	.pragma "nounroll";
	mul.wide.s32 	%rd127, %r220, 4;
	add.s64 	%rd128, %rd14, %rd127;
	add.s64 	%rd129, %rd15, %rd127;
	ld.global.f32 	%f201, [%rd176+-32];
	st.global.f32 	[%rd128+-32], %f201;
	st.global.f32 	[%rd129+-32], %f201;
	ld.global.f32 	%f202, [%rd176+-28];
	st.global.f32 	[%rd128+-28], %f202;
	st.global.f32 	[%rd129+-28], %f202;
	ld.global.f32 	%f203, [%rd176+-24];
	st.global.f32 	[%rd128+-24], %f203;
	st.global.f32 	[%rd129+-24], %f203;
	ld.global.f32 	%f204, [%rd176+-20];
	st.global.f32 	[%rd128+-20], %f204;
	st.global.f32 	[%rd129+-20], %f204;
	ld.global.f32 	%f205, [%rd176+-16];
	st.global.f32 	[%rd128+-16], %f205;
	st.global.f32 	[%rd129+-16], %f205;
	ld.global.f32 	%f206, [%rd176+-12];
	st.global.f32 	[%rd128+-12], %f206;
	st.global.f32 	[%rd129+-12], %f206;
	ld.global.f32 	%f207, [%rd176+-8];
	st.global.f32 	[%rd128+-8], %f207;
	st.global.f32 	[%rd129+-8], %f207;
	ld.global.f32 	%f208, [%rd176+-4];
	st.global.f32 	[%rd128+-4], %f208;
	st.global.f32 	[%rd129+-4], %f208;
	ld.global.f32 	%f209, [%rd176];
	st.global.f32 	[%rd128], %f209;
	st.global.f32 	[%rd129], %f209;
	ld.global.f32 	%f210, [%rd176+4];
	st.global.f32 	[%rd128+4], %f210;
	st.global.f32 	[%rd129+4], %f210;
	ld.global.f32 	%f211, [%rd176+8];
	st.global.f32 	[%rd128+8], %f211;
	st.global.f32 	[%rd129+8], %f211;
	ld.global.f32 	%f212, [%rd176+12];
	st.global.f32 	[%rd128+12], %f212;
	st.global.f32 	[%rd129+12], %f212;
	ld.global.f32 	%f213, [%rd176+16];
	st.global.f32 	[%rd128+16], %f213;
	st.global.f32 	[%rd129+16], %f213;
	ld.global.f32 	%f214, [%rd176+20];
	st.global.f32 	[%rd128+20], %f214;
	st.global.f32 	[%rd129+20], %f214;
	ld.global.f32 	%f215, [%rd176+24];
	st.global.f32 	[%rd128+24], %f215;
	st.global.f32 	[%rd129+24], %f215;
	ld.global.f32 	%f216, [%rd176+28];
	st.global.f32 	[%rd128+28], %f216;
	st.global.f32 	[%rd129+28], %f216;
	add.s32 	%r221, %r221, 16;
	add.s64 	%rd176, %rd176, 64;
	add.s32 	%r220, %r220, 16;
	setp.ne.s32 	%p59, %r221, 0;
	@%p59 bra 	$L__BB0_92;
$L__BB0_93:
	setp.eq.s32 	%p60, %r87, 0;
	@%p60 bra 	$L__BB0_102;
	and.b32  	%r95, %r114, 7;
	setp.lt.u32 	%p61, %r87, 8;
	@%p61 bra 	$L__BB0_96;
	mul.wide.u32 	%rd130, %r223, 4;
	add.s64 	%rd131, %rd3, %rd130;
	ld.global.f32 	%f217, [%rd131];
	add.s32 	%r192, %r223, %r4;
	mul.wide.s32 	%rd132, %r192, 4;
	add.s64 	%rd133, %rd2, %rd132;
	st.global.f32 	[%rd133], %f217;
	add.s64 	%rd134, %rd1, %rd132;
	st.global.f32 	[%rd134], %f217;
	ld.global.f32 	%f218, [%rd131+4];
	st.global.f32 	[%rd133+4], %f218;
	st.global.f32 	[%rd134+4], %f218;
	ld.global.f32 	%f219, [%rd131+8];
	st.global.f32 	[%rd133+8], %f219;
	st.global.f32 	[%rd134+8], %f219;
	ld.global.f32 	%f220, [%rd131+12];
	st.global.f32 	[%rd133+12], %f220;
	st.global.f32 	[%rd134+12], %f220;
	ld.global.f32 	%f221, [%rd131+16];
	st.global.f32 	[%rd133+16], %f221;
	st.global.f32 	[%rd134+16], %f221;
	ld.global.f32 	%f222, [%rd131+20];
	st.global.f32 	[%rd133+20], %f222;
	st.global.f32 	[%rd134+20], %f222;
	ld.global.f32 	%f223, [%rd131+24];
	st.global.f32 	[%rd133+24], %f223;
	st.global.f32 	[%rd134+24], %f223;
	ld.global.f32 	%f224, [%rd131+28];
	st.global.f32 	[%rd133+28], %f224;
	st.global.f32 	[%rd134+28], %f224;
	add.s32 	%r223, %r223, 8;
$L__BB0_96:
	setp.eq.s32 	%p62, %r95, 0;
	@%p62 bra 	$L__BB0_102;
	and.b32  	%r98, %r114, 3;
	setp.lt.u32 	%p63, %r95, 4;
	@%p63 bra 	$L__BB0_99;
	mul.wide.u32 	%rd135, %r223, 4;
	add.s64 	%rd136, %rd3, %rd135;
	ld.global.f32 	%f225, [%rd136];
	add.s32 	%r193, %r223, %r4;
	mul.wide.s32 	%rd137, %r193, 4;
	add.s64 	%rd138, %rd2, %rd137;
	st.global.f32 	[%rd138], %f225;
	add.s64 	%rd139, %rd1, %rd137;
	st.global.f32 	[%rd139], %f225;
	ld.global.f32 	%f226, [%rd136+4];
	st.global.f32 	[%rd138+4], %f226;
	st.global.f32 	[%rd139+4], %f226;
	ld.global.f32 	%f227, [%rd136+8];
	st.global.f32 	[%rd138+8], %f227;
	st.global.f32 	[%rd139+8], %f227;
	ld.global.f32 	%f228, [%rd136+12];
	st.global.f32 	[%rd138+12], %f228;
	st.global.f32 	[%rd139+12], %f228;
	add.s32 	%r223, %r223, 4;
$L__BB0_99:
	setp.eq.s32 	%p64, %r98, 0;
	@%p64 bra 	$L__BB0_102;
	add.s32 	%r226, %r223, %r4;
	mul.wide.u32 	%rd140, %r223, 4;
	add.s64 	%rd177, %rd3, %rd140;
	neg.s32 	%r225, %r98;
$L__BB0_101:
	.pragma "nounroll";
	mul.wide.s32 	%rd141, %r226, 4;
	add.s64 	%rd142, %rd1, %rd141;
	add.s64 	%rd143, %rd2, %rd141;
	ld.global.f32 	%f229, [%rd177];
	st.global.f32 	[%rd143], %f229;
	st.global.f32 	[%rd142], %f229;
	add.s32 	%r226, %r226, 1;
	add.s64 	%rd177, %rd177, 4;
	add.s32 	%r225, %r225, 1;
	setp.ne.s32 	%p65, %r225, 0;
	@%p65 bra 	$L__BB0_101;
$L__BB0_102:
	mul.lo.s32 	%r107, %r3, %r1;
	mul.lo.s32 	%r108, %r107, %r3;
	setp.eq.s32 	%p66, %r3, 0;
	@%p66 bra 	$L__BB0_105;
	mul.f32 	%f2, %f3, %f3;
	add.s32 	%r109, %r2, 2;
	cvta.to.global.u64 	%rd21, %rd24;
	mul.lo.s32 	%r110, %r3, %r3;
	mov.b32 	%r227, 0;
$L__BB0_104:
	add.s32 	%r195, %r227, %r108;
	mul.wide.s32 	%rd144, %r195, 4;
	add.s64 	%rd145, %rd21, %rd144;
	st.global.f32 	[%rd145], %f2;
	add.s32 	%r227, %r109, %r227;
	setp.lt.s32 	%p67, %r227, %r110;
	@%p67 bra 	$L__BB0_104;
$L__BB0_105:
	mul.wide.s32 	%rd146, %r5, 4;
	add.s64 	%rd147, %rd22, %rd146;
	cvta.to.global.u64 	%rd148, %rd30;
	mul.wide.s32 	%rd149, %r1, 8;
	add.s64 	%rd150, %rd148, %rd149;
	st.global.u64 	[%rd150], %rd147;
	mul.wide.s32 	%rd151, %r4, 4;
	add.s64 	%rd152, %rd23, %rd151;
	cvta.to.global.u64 	%rd153, %rd31;
	add.s64 	%rd154, %rd153, %rd149;
	st.global.u64 	[%rd154], %rd152;
	mul.wide.s32 	%rd155, %r108, 4;
	add.s64 	%rd156, %rd24, %rd155;
	cvta.to.global.u64 	%rd157, %rd32;
	add.s64 	%rd158, %rd157, %rd149;
	st.global.u64 	[%rd158], %rd156;
	mul.wide.s32 	%rd159, %r107, 4;
	add.s64 	%rd160, %rd25, %rd159;
	cvta.to.global.u64 	%rd161, %rd33;
	add.s64 	%rd162, %rd161, %rd149;
	st.global.u64 	[%rd162], %rd160;
	add.s64 	%rd163, %rd26, %rd155;
	cvta.to.global.u64 	%rd164, %rd34;
	add.s64 	%rd165, %rd164, %rd149;
	st.global.u64 	[%rd165], %rd163;
	add.s64 	%rd166, %rd27, %rd159;
	cvta.to.global.u64 	%rd167, %rd35;
	add.s64 	%rd168, %rd167, %rd149;
	st.global.u64 	[%rd168], %rd166;
	add.s64 	%rd169, %rd28, %rd151;
	cvta.to.global.u64 	%rd170, %rd36;
	add.s64 	%rd171, %rd170, %rd149;
	st.global.u64 	[%rd171], %rd169;
	mul.wide.s32 	%rd172, %r1, 4;
	add.s64 	%rd173, %rd29, %rd172;
	cvta.to.global.u64 	%rd174, %rd37;
	add.s64 	%rd175, %rd174, %rd149;
	st.global.u64 	[%rd175], %rd173;
$L__BB0_106:
	ret;

}


// ===== COMPILED SASS (sm_100) =====

	.target	sm_100

	.elftype	@"ET_EXEC"


//--------------------- .note.nv.tkinfo           --------------------------
	.section	.note.nv.tkinfo,"",@"SHT_NOTE"
	.sectionflags	@"SHF_NOTE_NV_TKINFO"
	.tkinfo
        /*0018*/ 	.word	0x00000002
        /*0030*/ 	.string	""
        /*0030*/ 	.string	"ptxas"
        /*0030*/ 	.string	"Cuda compilation tools, release 13.0, V13.0.88"
        /*0030*/ 	.string	"Build cuda_13.0.r13.0/compiler.36424714_0"
        /*0030*/ 	.string	"-arch sm_100 -m 64 "



//--------------------- .note.nv.cuinfo           --------------------------
	.section	.note.nv.cuinfo,"",@"SHT_NOTE"
	.sectionflags	@"SHF_NOTE_NV_CUINFO"
        /*0018*/ 	.short	0x0002
        /*001a*/ 	.short	0x0064
        /*001c*/ 	.short	0x0082
	.zero		2


//--------------------- .nv.info                  --------------------------
	.section	.nv.info,"",@"SHT_CUDA_INFO"
	.align	4


	//----- nvinfo : EIATTR_REGCOUNT
	.align		4
        /*0000*/ 	.byte	0x04, 0x2f
        /*0002*/ 	.short	(.L_1 - .L_0)
	.align		4
.L_0:
        /*0004*/ 	.word	index@(memSetKernel)
        /*0008*/ 	.word	0x00000020


	//----- nvinfo : EIATTR_FRAME_SIZE
	.align		4
.L_1:
        /*000c*/ 	.byte	0x04, 0x11
        /*000e*/ 	.short	(.L_3 - .L_2)
	.align		4
.L_2:
        /*0010*/ 	.word	index@($__internal_0_$__cuda_sm3x_div_rn_noftz_f32_slowpath)
        /*0014*/ 	.word	0x00000000


	//----- nvinfo : EIATTR_FRAME_SIZE
	.align		4
.L_3:
        /*0018*/ 	.byte	0x04, 0x11
        /*001a*/ 	.short	(.L_5 - .L_4)
	.align		4
.L_4:
        /*001c*/ 	.word	index@(memSetKernel)
        /*0020*/ 	.word	0x00000000


	//----- nvinfo : EIATTR_MIN_STACK_SIZE
	.align		4
.L_5:
        /*0024*/ 	.byte	0x04, 0x12
        /*0026*/ 	.short	(.L_7 - .L_6)
	.align		4
.L_6:
        /*0028*/ 	.word	index@(memSetKernel)
        /*002c*/ 	.word	0x00000000
.L_7:


//--------------------- .nv.compat                --------------------------
	.section	.nv.compat,"",@"SHT_CUDA_COMPAT_INFO"
	.align	4
        /*0000*/ 	.byte	0x02, 0x09, 0x00, 0x00, 0x02, 0x02, 0x01, 0x00, 0x02, 0x05, 0x05, 0x00, 0x03, 0x07, 0x01, 0x01
        /*0010*/ 	.byte	0x02, 0x03, 0x00, 0x00, 0x02, 0x06, 0x01, 0x00, 0x04, 0x0b, 0x08, 0x00, 0x01, 0x00, 0x00, 0x00
        /*0020*/ 	.byte	0x00, 0x00, 0x00, 0x00


//--------------------- .nv.info.memSetKernel     --------------------------
	.section	.nv.info.memSetKernel,"",@"SHT_CUDA_INFO"
	.sectionflags	@""
	.align	4


	//----- nvinfo : EIATTR_CUDA_API_VERSION
	.align		4
        /*0000*/ 	.byte	0x04, 0x37
        /*0002*/ 	.short	(.L_9 - .L_8)
.L_8:
        /*0004*/ 	.word	0x00000082


	//----- nvinfo : EIATTR_KPARAM_INFO
	.align		4
.L_9:
        /*0008*/ 	.byte	0x04, 0x17
        /*000a*/ 	.short	(.L_11 - .L_10)
.L_10:
        /*000c*/ 	.word	0x00000000
        /*0010*/ 	.short	0x0019
        /*0012*/ 	.short	0x00b0
        /*0014*/ 	.byte	0x00, 0xf5, 0x21, 0x00


	//----- nvinfo : EIATTR_KPARAM_INFO
	.align		4
.L_11:
        /*0018*/ 	.byte	0x04, 0x17
        /*001a*/ 	.short	(.L_13 - .L_12)
.L_12:
        /*001c*/ 	.word	0x00000000
        /*0020*/ 	.short	0x0018
        /*0022*/ 	.short	0x00a8
        /*0024*/ 	.byte	0x00, 0xf5, 0x21, 0x00


	//----- nvinfo : EIATTR_KPARAM_INFO
	.align		4
.L_13:
        /*0028*/ 	.byte	0x04, 0x17
        /*002a*/ 	.short	(.L_15 - .L_14)
.L_14:
        /*002c*/ 	.word	0x00000000
        /*0030*/ 	.short	0x0017
        /*0032*/ 	.short	0x00a0
        /*0034*/ 	.byte	0x00, 0xf5, 0x21, 0x00


	//----- nvinfo : EIATTR_KPARAM_INFO
	.align		4
.L_15:
        /*0038*/ 	.byte	0x04, 0x17
        /*003a*/ 	.short	(.L_17 - .L_16)
.L_16:
        /*003c*/ 	.word	0x00000000
        /*0040*/ 	.short	0x0016
        /*0042*/ 	.short	0x0098
        /*0044*/ 	.byte	0x00, 0xf5, 0x21, 0x00


	//----- nvinfo : EIATTR_KPARAM_INFO
	.align		4
.L_17:
        /*0048*/ 	.byte	0x04, 0x17
        /*004a*/ 	.short	(.L_19 - .L_18)
.L_18:
        /*004c*/ 	.word	0x00000000
        /*0050*/ 	.short	0x0015
        /*0052*/ 	.short	0x0090
        /*0054*/ 	.byte	0x00, 0xf5, 0x21, 0x00


	//----- nvinfo : EIATTR_KPARAM_INFO
	.align		4
.L_19:
        /*0058*/ 	.byte	0x04, 0x17
        /*005a*/ 	.short	(.L_21 - .L_20)
.L_20:
        /*005c*/ 	.word	0x00000000
        /*0060*/ 	.short	0x0014
        /*0062*/ 	.short	0x0088
        /*0064*/ 	.byte	0x00, 0xf5, 0x21, 0x00


	//----- nvinfo : EIATTR_KPARAM_INFO
	.align		4
.L_21:
        /*0068*/ 	.byte	0x04, 0x17
        /*006a*/ 	.short	(.L_23 - .L_22)
.L_22:
        /*006c*/ 	.word	0x00000000
        /*0070*/ 	.short	0x0013
        /*0072*/ 	.short	0x0080
        /*0074*/ 	.byte	0x00, 0xf5, 0x21, 0x00


	//----- nvinfo : EIATTR_KPARAM_INFO
	.align		4
.L_23:
        /*0078*/ 	.byte	0x04, 0x17
        /*007a*/ 	.short	(.L_25 - .L_24)
.L_24:
        /*007c*/ 	.word	0x00000000
        /*0080*/ 	.short	0x0012
        /*0082*/ 	.short	0x0078
        /*0084*/ 	.byte	0x00, 0xf5, 0x21, 0x00


	//----- nvinfo : EIATTR_KPARAM_INFO
	.align		4
.L_25:
        /*0088*/ 	.byte	0x04, 0x17
        /*008a*/ 	.short	(.L_27 - .L_26)
.L_26:
        /*008c*/ 	.word	0x00000000
        /*0090*/ 	.short	0x0011
        /*0092*/ 	.short	0x0070
        /*0094*/ 	.byte	0x00, 0xf5, 0x21, 0x00


	//----- nvinfo : EIATTR_KPARAM_INFO
	.align		4
.L_27:
        /*0098*/ 	.byte	0x04, 0x17
        /*009a*/ 	.short	(.L_29 - .L_28)
.L_28:
        /*009c*/ 	.word	0x00000000
        /*00a0*/ 	.short	0x0010
        /*00a2*/ 	.short	0x0068
        /*00a4*/ 	.byte	0x00, 0xf5, 0x21, 0x00


	//----- nvinfo : EIATTR_KPARAM_INFO
	.align		4
.L_29:
        /*00a8*/ 	.byte	0x04, 0x17
        /*00aa*/ 	.short	(.L_31 - .L_30)
.L_30:
        /*00ac*/ 	.word	0x00000000
        /*00b0*/ 	.short	0x000f
        /*00b2*/ 	.short	0x0060
        /*00b4*/ 	.byte	0x00, 0xf5, 0x21, 0x00


	//----- nvinfo : EIATTR_KPARAM_INFO
	.align		4
.L_31:
        /*00b8*/ 	.byte	0x04, 0x17
        /*00ba*/ 	.short	(.L_33 - .L_32)
.L_32:
        /*00bc*/ 	.word	0x00000000
        /*00c0*/ 	.short	0x000e
        /*00c2*/ 	.short	0x0058
        /*00c4*/ 	.byte	0x00, 0xf5, 0x21, 0x00


	//----- nvinfo : EIATTR_KPARAM_INFO
	.align		4
.L_33:
        /*00c8*/ 	.byte	0x04, 0x17
        /*00ca*/ 	.short	(.L_35 - .L_34)
.L_34:
        /*00cc*/ 	.word	0x00000000
        /*00d0*/ 	.short	0x000d
        /*00d2*/ 	.short	0x0050
        /*00d4*/ 	.byte	0x00, 0xf5, 0x21, 0x00


	//----- nvinfo : EIATTR_KPARAM_INFO
	.align		4
.L_35:
        /*00d8*/ 	.byte	0x04, 0x17
        /*00da*/ 	.short	(.L_37 - .L_36)
.L_36:
        /*00dc*/ 	.word	0x00000000
        /*00e0*/ 	.short	0x000c
        /*00e2*/ 	.short	0x0048
        /*00e4*/ 	.byte	0x00, 0xf5, 0x21, 0x00


	//----- nvinfo : EIATTR_KPARAM_INFO
	.align		4
.L_37:
        /*00e8*/ 	.byte	0x04, 0x17
        /*00ea*/ 	.short	(.L_39 - .L_38)
.L_38:
        /*00ec*/ 	.word	0x00000000
        /*00f0*/ 	.short	0x000b
        /*00f2*/ 	.short	0x0040
        /*00f4*/ 	.byte	0x00, 0xf5, 0x21, 0x00


	//----- nvinfo : EIATTR_KPARAM_INFO
	.align		4
.L_39:
        /*00f8*/ 	.byte	0x04, 0x17
        /*00fa*/ 	.short	(.L_41 - .L_40)
.L_40:
        /*00fc*/ 	.word	0x00000000
        /*0100*/ 	.short	0x000a
        /*0102*/ 	.short	0x0038
        /*0104*/ 	.byte	0x00, 0xf5, 0x21, 0x00


	//----- nvinfo : EIATTR_KPARAM_INFO
	.align		4
.L_41:
        /*0108*/ 	.byte	0x04, 0x17
        /*010a*/ 	.short	(.L_43 - .L_42)
.L_42:
        /*010c*/ 	.word	0x00000000
        /*0110*/ 	.short	0x0009
        /*0112*/ 	.short	0x0030
        /*0114*/ 	.byte	0x00, 0xf5, 0x21, 0x00


	//----- nvinfo : EIATTR_KPARAM_INFO
	.align		4
.L_43:
        /*0118*/ 	.byte	0x04, 0x17
        /*011a*/ 	.short	(.L_45 - .L_44)
.L_44:
        /*011c*/ 	.word	0x00000000
        /*0120*/ 	.short	0x0008
        /*0122*/ 	.short	0x0028
        /*0124*/ 	.byte	0x00, 0xf5, 0x21, 0x00


	//----- nvinfo : EIATTR_KPARAM_INFO
	.align		4
.L_45:
        /*0128*/ 	.byte	0x04, 0x17
        /*012a*/ 	.short	(.L_47 - .L_46)
.L_46:
        /*012c*/ 	.word	0x00000000
        /*0130*/ 	.short	0x0007
        /*0132*/ 	.short	0x0020
        /*0134*/ 	.byte	0x00, 0xf5, 0x21, 0x00


	//----- nvinfo : EIATTR_KPARAM_INFO
	.align		4
.L_47:
        /*0138*/ 	.byte	0x04, 0x17
        /*013a*/ 	.short	(.L_49 - .L_48)
.L_48:
        /*013c*/ 	.word	0x00000000
        /*0140*/ 	.short	0x0006
        /*0142*/ 	.short	0x0018
        /*0144*/ 	.byte	0x00, 0xf0, 0x11, 0x00


	//----- nvinfo : EIATTR_KPARAM_INFO
	.align		4
.L_49:
        /*0148*/ 	.byte	0x04, 0x17
        /*014a*/ 	.short	(.L_51 - .L_50)
.L_50:
        /*014c*/ 	.word	0x00000000
        /*0150*/ 	.short	0x0005
        /*0152*/ 	.short	0x0014
        /*0154*/ 	.byte	0x00, 0xf0, 0x11, 0x00


	//----- nvinfo : EIATTR_KPARAM_INFO
	.align		4
.L_51:
        /*0158*/ 	.byte	0x04, 0x17
        /*015a*/ 	.short	(.L_53 - .L_52)
.L_52:
        /*015c*/ 	.word	0x00000000
        /*0160*/ 	.short	0x0004
        /*0162*/ 	.short	0x0010
        /*0164*/ 	.byte	0x00, 0xf0, 0x11, 0x00


	//----- nvinfo : EIATTR_KPARAM_INFO
	.align		4
.L_53:
        /*0168*/ 	.byte	0x04, 0x17
        /*016a*/ 	.short	(.L_55 - .L_54)
.L_54:
        /*016c*/ 	.word	0x00000000
        /*0170*/ 	.short	0x0003
        /*0172*/ 	.short	0x000c
        /*0174*/ 	.byte	0x00, 0xf0, 0x11, 0x00


	//----- nvinfo : EIATTR_KPARAM_INFO
	.align		4
.L_55:
        /*0178*/ 	.byte	0x04, 0x17
        /*017a*/ 	.short	(.L_57 - .L_56)
.L_56:
        /*017c*/ 	.word	0x00000000
        /*0180*/ 	.short	0x0002
        /*0182*/ 	.short	0x0008
        /*0184*/ 	.byte	0x00, 0xf0, 0x11, 0x00


	//----- nvinfo : EIATTR_KPARAM_INFO
	.align		4
.L_57:
        /*0188*/ 	.byte	0x04, 0x17
        /*018a*/ 	.short	(.L_59 - .L_58)
.L_58:
        /*018c*/ 	.word	0x00000000
        /*0190*/ 	.short	0x0001
        /*0192*/ 	.short	0x0004
        /*0194*/ 	.byte	0x00, 0xf0, 0x11, 0x00


	//----- nvinfo : EIATTR_KPARAM_INFO
	.align		4
.L_59:
        /*0198*/ 	.byte	0x04, 0x17
        /*019a*/ 	.short	(.L_61 - .L_60)
.L_60:
        /*019c*/ 	.word	0x00000000
        /*01a0*/ 	.short	0x0000
        /*01a2*/ 	.short	0x0000
        /*01a4*/ 	.byte	0x00, 0xf0, 0x11, 0x00


	//----- nvinfo : EIATTR_SPARSE_MMA_MASK
	.align		4
.L_61:
        /*01a8*/ 	.byte	0x03, 0x50
        /*01aa*/ 	.short	0x0000


	//----- nvinfo : EIATTR_MAXREG_COUNT
	.align		4
        /*01ac*/ 	.byte	0x03, 0x1b
        /*01ae*/ 	.short	0x00ff


	//----- nvinfo : EIATTR_MERCURY_ISA_VERSION
	.align		4
        /*01b0*/ 	.byte	0x03, 0x5f
        /*01b2*/ 	.short	0x0101


	//----- nvinfo : EIATTR_VRC_CTA_INIT_COUNT
	.align		4
        /*01b4*/ 	.byte	0x02, 0x4a
	.zero		1
	.zero		1


	//----- nvinfo : EIATTR_EXIT_INSTR_OFFSETS
	.align		4
        /*01b8*/ 	.byte	0x04, 0x1c
        /*01ba*/ 	.short	(.L_63 - .L_62)


	//   ....[0]....
.L_62:
        /*01bc*/ 	.word	0x00000070


	//   ....[1]....
        /*01c0*/ 	.word	0x00004c90


	//----- nvinfo : EIATTR_CRS_STACK_SIZE
	.align		4
.L_63:
        /*01c4*/ 	.byte	0x04, 0x1e
        /*01c6*/ 	.short	(.L_65 - .L_64)
.L_64:
        /*01c8*/ 	.word	0x00000000


	//----- nvinfo : EIATTR_CBANK_PARAM_SIZE
	.align		4
.L_65:
        /*01cc*/ 	.byte	0x03, 0x19
        /*01ce*/ 	.short	0x00b8


	//----- nvinfo : EIATTR_PARAM_CBANK
	.align		4
        /*01d0*/ 	.byte	0x04, 0x0a
        /*01d2*/ 	.short	(.L_67 - .L_66)
	.align		4
.L_66:
        /*01d4*/ 	.word	index@(.nv.constant0.memSetKernel)
        /*01d8*/ 	.short	0x0380
        /*01da*/ 	.short	0x00b8


	//----- nvinfo : EIATTR_SW_WAR
	.align		4
.L_67:
        /*01dc*/ 	.byte	0x04, 0x36
        /*01de*/ 	.short	(.L_69 - .L_68)
.L_68:
        /*01e0*/ 	.word	0x00000008
.L_69:


//--------------------- .nv.callgraph             --------------------------
	.section	.nv.callgraph,"",@"SHT_CUDA_CALLGRAPH"
	.align	4
	.sectionentsize	8
	.align		4
        /*0000*/ 	.word	0x00000000
	.align		4
        /*0004*/ 	.word	0xffffffff
	.align		4
        /*0008*/ 	.word	0x00000000
	.align		4
        /*000c*/ 	.word	0xfffffffe
	.align		4
        /*0010*/ 	.word	0x00000000
	.align		4
        /*0014*/ 	.word	0xfffffffd
	.align		4
        /*0018*/ 	.word	0x00000000
	.align		4
        /*001c*/ 	.word	0xfffffffc


//--------------------- .text.memSetKernel        --------------------------
	.section	.text.memSetKernel,"ax",@progbits
	.align	128
        .global         memSetKernel
        .type           memSetKernel,@function
        .size           memSetKernel,(.L_x_111 - memSetKernel)
        .other          memSetKernel,@"STO_CUDA_ENTRY STV_DEFAULT"
memSetKernel:
.text.memSetKernel:
[----:B------:R-:W-:Y:S01]  /*0000*/  LDC R1, c[0x0][0x37c] ;  /* 0x0000df00ff017b82 */ /* 0x000fe20000000800 */
[----:B------:R-:W0:Y:S07]  /*0010*/  S2R R0, SR_TID.X ;  /* 0x0000000000007919 */ /* 0x000e2e0000002100 */
[----:B------:R-:W0:Y:S08]  /*0020*/  S2UR UR4, SR_CTAID.X ;  /* 0x00000000000479c3 */ /* 0x000e300000002500 */
[----:B------:R-:W0:Y:S08]  /*0030*/  LDC R17, c[0x0][0x360] ;  /* 0x0000d800ff117b82 */ /* 0x000e300000000800 */
[----:B------:R-:W1:Y:S01]  /*0040*/  LDC R2, c[0x0][0x380] ;  /* 0x0000e000ff027b82 */ /* 0x000e620000000800 */
[----:B0-----:R-:W-:-:S05]  /*0050*/  IMAD R17, R17, UR4, R0 ;  /* 0x0000000411117c24 */ /* 0x001fca000f8e0200 */
[----:B-1----:R-:W-:-:S13]  /*0060*/  ISETP.GE.AND P0, PT, R17, R2, PT ;  /* 0x000000021100720c */ /* 0x002fda0003f06270 */
[----:B------:R-:W-:Y:S05]  /*0070*/  @P0 EXIT ;  /* 0x000000000000094d */ /* 0x000fea0003800000 */
[----:B------:R-:W0:Y:S01]  /*0080*/  LDC R0, c[0x0][0x384] ;  /* 0x0000e100ff007b82 */ /* 0x000e220000000800 */
[----:B------:R-:W1:Y:S01]  /*0090*/  LDCU.64 UR4, c[0x0][0x388] ;  /* 0x00007100ff0477ac */ /* 0x000e620008000a00 */
[----:B------:R-:W2:Y:S01]  /*00a0*/  LDCU.64 UR12, c[0x0][0x358] ;  /* 0x00006b00ff0c77ac */ /* 0x000ea20008000a00 */
[----:B-1----:R-:W-:Y:S01]  /*00b0*/  UIADD3 UR4, UPT, UPT, UR4, -0x1, URZ ;  /* 0xffffffff04047890 */ /* 0x002fe2000fffe0ff */
[----:B------:R-:W-:Y:S02]  /*00c0*/  MOV R19, UR5 ;  /* 0x0000000500137c02 */ /* 0x000fe40008000f00 */
[C---:B0-----:R-:W-:Y:S01]  /*00d0*/  ISETP.GE.AND P0, PT, R0.reuse, 0x1, PT ;  /* 0x000000010000780c */ /* 0x041fe20003f06270 */
[----:B------:R-:W-:Y:S01]  /*00e0*/  IMAD R16, R17, R0, RZ ;  /* 0x0000000011107224 */ /* 0x000fe200078e02ff */
[----:B------:R-:W-:Y:S01]  /*00f0*/  IADD3 R12, PT, PT, R0, -0x1, RZ ;  /* 0xffffffff000c7810 */ /* 0x000fe20007ffe0ff */
[----:B------:R-:W-:-:S04]  /*0100*/  IMAD R13, R19, UR4, RZ ;  /* 0x00000004130d7c24 */ /* 0x000fc8000f8e02ff */
[----:B------:R-:W-:-:S06]  /*0110*/  IMAD R3, R13, R16, R16 ;  /* 0x000000100d037224 */ /* 0x000fcc00078e0210 */
[----:B--2---:R-:W-:Y:S05]  /*0120*/  @!P0 BRA `(.L_x_0) ;  /* 0x00000004008c8947 */ /* 0x004fea0003800000 */
[----:B------:R-:W-:Y:S01]  /*0130*/  ISETP.GE.U32.AND P1, PT, R12, 0x7, PT ;  /* 0x000000070c00780c */ /* 0x000fe20003f26070 */
[----:B------:R-:W-:Y:S01]  /*0140*/  HFMA2 R6, -RZ, RZ, 0, 0 ;  /* 0x00000000ff067431 */ /* 0x000fe200000001ff */
[----:B------:R-:W-:-:S04]  /*0150*/  LOP3.LUT R7, R0, 0x7, RZ, 0xc0, !PT ;  /* 0x0000000700077812 */ /* 0x000fc800078ec0ff */
[----:B------:R-:W-:-:S07]  /*0160*/  ISETP.NE.AND P2, PT, R7, RZ, PT ;  /* 0x000000ff0700720c */ /* 0x000fce0003f45270 */
[----:B------:R-:W-:Y:S06]  /*0170*/  @!P1 BRA `(.L_x_1) ;  /* 0x0000000000449947 */ /* 0x000fec0003800000 */
[----:B------:R-:W0:Y:S01]  /*0180*/  LDC.64 R8, c[0x0][0x3b8] ;  /* 0x0000ee00ff087b82 */ /* 0x000e220000000a00 */
[----:B------:R-:W-:Y:S01]  /*0190*/  LOP3.LUT R6, R0, 0x7ffffff8, RZ, 0xc0, !PT ;  /* 0x7ffffff800067812 */ /* 0x000fe200078ec0ff */
[----:B------:R-:W-:Y:S01]  /*01a0*/  UMOV UR4, URZ ;  /* 0x000000ff00047c82 */ /* 0x000fe20008000000 */
[----:B------:R-:W-:-:S07]  /*01b0*/  MOV R11, 0x3f800000 ;  /* 0x3f800000000b7802 */ /* 0x000fce0000000f00 */
.L_x_2:
[----:B-1----:R-:W-:Y:S01]  /*01c0*/  IADD3 R5, PT, PT, R3, UR4, RZ ;  /* 0x0000000403057c10 */ /* 0x002fe2000fffe0ff */
[----:B------:R-:W-:-:S04]  /*01d0*/  UIADD3 UR4, UPT, UPT, UR4, 0x8, URZ ;  /* 0x0000000804047890 */ /* 0x000fc8000fffe0ff */
[----:B0-----:R-:W-:Y:S02]  /*01e0*/  IMAD.WIDE R4, R5, 0x4, R8 ;  /* 0x0000000405047825 */ /* 0x001fe400078e0208 */
[----:B------:R-:W-:-:S03]  /*01f0*/  ISETP.NE.AND P3, PT, R6, UR4, PT ;  /* 0x0000000406007c0c */ /* 0x000fc6000bf65270 */
[----:B------:R1:W-:Y:S04]  /*0200*/  STG.E desc[UR12][R4.64], R11 ;  /* 0x0000000b04007986 */ /* 0x0003e8000c10190c */
[----:B------:R1:W-:Y:S04]  /*0210*/  STG.E desc[UR12][R4.64+0x4], R11 ;  /* 0x0000040b04007986 */ /* 0x0003e8000c10190c */
[----:B------:R1:W-:Y:S04]  /*0220*/  STG.E desc[UR12][R4.64+0x8], R11 ;  /* 0x0000080b04007986 */ /* 0x0003e8000c10190c */
[----:B------:R1:W-:Y:S04]  /*0230*/  STG.E desc[UR12][R4.64+0xc], R11 ;  /* 0x00000c0b04007986 */ /* 0x0003e8000c10190c */
[----:B------:R1:W-:Y:S04]  /*0240*/  STG.E desc[UR12][R4.64+0x10], R11 ;  /* 0x0000100b04007986 */ /* 0x0003e8000c10190c */
[----:B------:R1:W-:Y:S04]  /*0250*/  STG.E desc[UR12][R4.64+0x14], R11 ;  /* 0x0000140b04007986 */ /* 0x0003e8000c10190c */
[----:B------:R1:W-:Y:S04]  /*0260*/  STG.E desc[UR12][R4.64+0x18], R11 ;  /* 0x0000180b04007986 */ /* 0x0003e8000c10190c */
[----:B------:R1:W-:Y:S01]  /*0270*/  STG.E desc[UR12][R4.64+0x1c], R11 ;  /* 0x00001c0b04007986 */ /* 0x0003e2000c10190c */
[----:B------:R-:W-:Y:S05]  /*0280*/  @P3 BRA `(.L_x_2) ;  /* 0xfffffffc00cc3947 */ /* 0x000fea000383ffff */
.L_x_1:
[----:B------:R-:W-:Y:S05]  /*0290*/  @!P2 BRA `(.L_x_3) ;  /* 0x000000000078a947 */ /* 0x000fea0003800000 */
[----:B------:R-:W-:Y:S02]  /*02a0*/  ISETP.GE.U32.AND P3, PT, R7, 0x4, PT ;  /* 0x000000040700780c */ /* 0x000fe40003f66070 */
[----:B------:R-:W-:-:S04]  /*02b0*/  LOP3.LUT R8, R0, 0x3, RZ, 0xc0, !PT ;  /* 0x0000000300087812 */ /* 0x000fc800078ec0ff */
[----:B------:R-:W-:-:S07]  /*02c0*/  ISETP.NE.AND P4, PT, R8, RZ, PT ;  /* 0x000000ff0800720c */ /* 0x000fce0003f85270 */
[----:B------:R-:W-:Y:S06]  /*02d0*/  @!P3 BRA `(.L_x_4) ;  /* 0x000000000024b947 */ /* 0x000fec0003800000 */
[----:B-1----:R-:W0:Y:S01]  /*02e0*/  LDC.64 R4, c[0x0][0x3b8] ;  /* 0x0000ee00ff047b82 */ /* 0x002e220000000a00 */
[----:B------:R-:W-:Y:S02]  /*02f0*/  IADD3 R9, PT, PT, R3, R6, RZ ;  /* 0x0000000603097210 */ /* 0x000fe40007ffe0ff */
[----:B------:R-:W-:Y:S02]  /*0300*/  MOV R11, 0x3f800000 ;  /* 0x3f800000000b7802 */ /* 0x000fe40000000f00 */
[----:B------:R-:W-:Y:S01]  /*0310*/  IADD3 R6, PT, PT, R6, 0x4, RZ ;  /* 0x0000000406067810 */ /* 0x000fe20007ffe0ff */
[----:B0-----:R-:W-:-:S05]  /*0320*/  IMAD.WIDE R4, R9, 0x4, R4 ;  /* 0x0000000409047825 */ /* 0x001fca00078e0204 */
[----:B------:R0:W-:Y:S04]  /*0330*/  STG.E desc[UR12][R4.64], R11 ;  /* 0x0000000b04007986 */ /* 0x0001e8000c10190c */
[----:B------:R0:W-:Y:S04]  /*0340*/  STG.E desc[UR12][R4.64+0x4], R11 ;  /* 0x0000040b04007986 */ /* 0x0001e8000c10190c */
[----:B------:R0:W-:Y:S04]  /*0350*/  STG.E desc[UR12][R4.64+0x8], R11 ;  /* 0x0000080b04007986 */ /* 0x0001e8000c10190c */
[----:B------:R0:W-:Y:S02]  /*0360*/  STG.E desc[UR12][R4.64+0xc], R11 ;  /* 0x00000c0b04007986 */ /* 0x0001e4000c10190c */
.L_x_4:
[----:B------:R-:W-:Y:S05]  /*0370*/  @!P4 BRA `(.L_x_3) ;  /* 0x000000000040c947 */ /* 0x000fea0003800000 */
[----:B01----:R-:W-:Y:S02]  /*0380*/  LOP3.LUT R4, R0, 0x1, RZ, 0xc0, !PT ;  /* 0x0000000100047812 */ /* 0x003fe400078ec0ff */
[----:B------:R-:W-:Y:S02]  /*0390*/  ISETP.NE.AND P3, PT, R8, 0x1, PT ;  /* 0x000000010800780c */ /* 0x000fe40003f65270 */
[----:B------:R-:W-:-:S13]  /*03a0*/  ISETP.NE.U32.AND P4, PT, R4, 0x1, PT ;  /* 0x000000010400780c */ /* 0x000fda0003f85070 */
[----:B------:R-:W0:Y:S01]  /*03b0*/  @!P4 LDC.64 R4, c[0x0][0x3b8] ;  /* 0x0000ee00ff04cb82 */ /* 0x000e220000000a00 */
[----:B------:R-:W-:Y:S05]  /*03c0*/  @!P3 BRA `(.L_x_5) ;  /* 0x00000000001cb947 */ /* 0x000fea0003800000 */
[----:B------:R-:W1:Y:S01]  /*03d0*/  LDC.64 R8, c[0x0][0x3b8] ;  /* 0x0000ee00ff087b82 */ /* 0x000e620000000a00 */
[----:B------:R-:W-:Y:S01]  /*03e0*/  IADD3 R11, PT, PT, R3, R6, RZ ;  /* 0x00000006030b7210 */ /* 0x000fe20007ffe0ff */
[----:B------:R-:W-:Y:S01]  /*03f0*/  HFMA2 R15, -RZ, RZ, 1.875, 0 ;  /* 0x3f800000ff0f7431 */ /* 0x000fe200000001ff */
[----:B------:R-:W-:-:S03]  /*0400*/  IADD3 R6, PT, PT, R6, 0x2, RZ ;  /* 0x0000000206067810 */ /* 0x000fc60007ffe0ff */
[----:B-1----:R-:W-:-:S05]  /*0410*/  IMAD.WIDE R8, R11, 0x4, R8 ;  /* 0x000000040b087825 */ /* 0x002fca00078e0208 */
[----:B------:R1:W-:Y:S04]  /*0420*/  STG.E desc[UR12][R8.64], R15 ;  /* 0x0000000f08007986 */ /* 0x0003e8000c10190c */
[----:B------:R1:W-:Y:S02]  /*0430*/  STG.E desc[UR12][R8.64+0x4], R15 ;  /* 0x0000040f08007986 */ /* 0x0003e4000c10190c */
.L_x_5:
[----:B-1----:R-:W-:Y:S02]  /*0440*/  @!P4 IADD3 R9, PT, PT, R3, R6, RZ ;  /* 0x000000060309c210 */ /* 0x002fe40007ffe0ff */
[----:B------:R-:W-:-:S03]  /*0450*/  @!P4 MOV R11, 0x3f800000 ;  /* 0x3f800000000bc802 */ /* 0x000fc60000000f00 */
[----:B0-----:R-:W-:-:S05]  /*0460*/  @!P4 IMAD.WIDE R4, R9, 0x4, R4 ;  /* 0x000000040904c825 */ /* 0x001fca00078e0204 */
[----:B------:R2:W-:Y:S02]  /*0470*/  @!P4 STG.E desc[UR12][R4.64], R11 ;  /* 0x0000000b0400c986 */ /* 0x0005e4000c10190c */
.L_x_3:
[----:B------:R-:W-:Y:S02]  /*0480*/  IADD3 R3, PT, PT, R3, R0, RZ ;  /* 0x0000000003037210 */ /* 0x000fe40007ffe0ff */
[----:B------:R-:W-:Y:S01]  /*0490*/  MOV R6, RZ ;  /* 0x000000ff00067202 */ /* 0x000fe20000000f00 */
[----:B------:R-:W-:Y:S06]  /*04a0*/  @!P1 BRA `(.L_x_6) ;  /* 0x0000000000409947 */ /* 0x000fec0003800000 */
[----:B------:R-:W3:Y:S01]  /*04b0*/  LDC.64 R8, c[0x0][0x3b8] ;  /* 0x0000ee00ff087b82 */ /* 0x000ee20000000a00 */
[----:B------:R-:W-:Y:S01]  /*04c0*/  LOP3.LUT R6, R0, 0x7ffffff8, RZ, 0xc0, !PT ;  /* 0x7ffffff800067812 */ /* 0x000fe200078ec0ff */
[----:B------:R-:W-:-:S06]  /*04d0*/  UMOV UR4, URZ ;  /* 0x000000ff00047c82 */ /* 0x000fcc0008000000 */
.L_x_7:
[----:B012-4-:R-:W-:Y:S01]  /*04e0*/  IADD3 R5, PT, PT, R3, UR4, RZ ;  /* 0x0000000403057c10 */ /* 0x017fe2000fffe0ff */
[----:B------:R-:W-:-:S04]  /*04f0*/  UIADD3 UR4, UPT, UPT, UR4, 0x8, URZ ;  /* 0x0000000804047890 */ /* 0x000fc8000fffe0ff */
[----:B---3--:R-:W-:Y:S02]  /*0500*/  IMAD.WIDE R4, R5, 0x4, R8 ;  /* 0x0000000405047825 */ /* 0x008fe400078e0208 */
[----:B------:R-:W-:-:S03]  /*0510*/  ISETP.NE.AND P1, PT, R6, UR4, PT ;  /* 0x0000000406007c0c */ /* 0x000fc6000bf25270 */
[----:B------:R4:W-:Y:S04]  /*0520*/  STG.E desc[UR12][R4.64], RZ ;  /* 0x000000ff04007986 */ /* 0x0009e8000c10190c */
[----:B------:R4:W-:Y:S04]  /*0530*/  STG.E desc[UR12][R4.64+0x4], RZ ;  /* 0x000004ff04007986 */ /* 0x0009e8000c10190c */
[----:B------:R4:W-:Y:S04]  /*0540*/  STG.E desc[UR12][R4.64+0x8], RZ ;  /* 0x000008ff04007986 */ /* 0x0009e8000c10190c */
[----:B------:R4:W-:Y:S04]  /*0550*/  STG.E desc[UR12][R4.64+0xc], RZ ;  /* 0x00000cff04007986 */ /* 0x0009e8000c10190c */
[----:B------:R4:W-:Y:S04]  /*0560*/  STG.E desc[UR12][R4.64+0x10], RZ ;  /* 0x000010ff04007986 */ /* 0x0009e8000c10190c */
[----:B------:R4:W-:Y:S04]  /*0570*/  STG.E desc[UR12][R4.64+0x14], RZ ;  /* 0x000014ff04007986 */ /* 0x0009e8000c10190c */
[----:B------:R4:W-:Y:S04]  /*0580*/  STG.E desc[UR12][R4.64+0x18], RZ ;  /* 0x000018ff04007986 */ /* 0x0009e8000c10190c */
[----:B------:R4:W-:Y:S01]  /*0590*/  STG.E desc[UR12][R4.64+0x1c], RZ ;  /* 0x00001cff04007986 */ /* 0x0009e2000c10190c */
[----:B------:R-:W-:Y:S05]  /*05a0*/  @P1 BRA `(.L_x_7) ;  /* 0xfffffffc00cc1947 */ /* 0x000fea000383ffff */
.L_x_6:
[----:B------:R-:W-:Y:S05]  /*05b0*/  @!P2 BRA `(.L_x_0) ;  /* 0x000000000068a947 */ /* 0x000fea0003800000 */
[----:B------:R-:W-:Y:S02]  /*05c0*/  ISETP.GE.U32.AND P1, PT, R7, 0x4, PT ;  /* 0x000000040700780c */ /* 0x000fe40003f26070 */
[----:B------:R-:W-:-:S04]  /*05d0*/  LOP3.LUT R8, R0, 0x3, RZ, 0xc0, !PT ;  /* 0x0000000300087812 */ /* 0x000fc800078ec0ff */
[----:B------:R-:W-:-:S07]  /*05e0*/  ISETP.NE.AND P2, PT, R8, RZ, PT ;  /* 0x000000ff0800720c */ /* 0x000fce0003f45270 */
[----:B------:R-:W-:Y:S06]  /*05f0*/  @!P1 BRA `(.L_x_8) ;  /* 0x0000000000209947 */ /* 0x000fec0003800000 */
[----:B012-4-:R-:W0:Y:S01]  /*0600*/  LDC.64 R4, c[0x0][0x3b8] ;  /* 0x0000ee00ff047b82 */ /* 0x017e220000000a00 */
[----:B------:R-:W-:Y:S02]  /*0610*/  IADD3 R7, PT, PT, R3, R6, RZ ;  /* 0x0000000603077210 */ /* 0x000fe40007ffe0ff */
[----:B------:R-:W-:-:S03]  /*0620*/  IADD3 R6, PT, PT, R6, 0x4, RZ ;  /* 0x0000000406067810 */ /* 0x000fc60007ffe0ff */
[----:B0-----:R-:W-:-:S05]  /*0630*/  IMAD.WIDE R4, R7, 0x4, R4 ;  /* 0x0000000407047825 */ /* 0x001fca00078e0204 */
[----:B------:R3:W-:Y:S04]  /*0640*/  STG.E desc[UR12][R4.64], RZ ;  /* 0x000000ff04007986 */ /* 0x0007e8000c10190c */
[----:B------:R3:W-:Y:S04]  /*0650*/  STG.E desc[UR12][R4.64+0x4], RZ ;  /* 0x000004ff04007986 */ /* 0x0007e8000c10190c */
[----:B------:R3:W-:Y:S04]  /*0660*/  STG.E desc[UR12][R4.64+0x8], RZ ;  /* 0x000008ff04007986 */ /* 0x0007e8000c10190c */
[----:B------:R3:W-:Y:S02]  /*0670*/  STG.E desc[UR12][R4.64+0xc], RZ ;  /* 0x00000cff04007986 */ /* 0x0007e4000c10190c */
.L_x_8:
[----:B------:R-:W-:Y:S05]  /*0680*/  @!P2 BRA `(.L_x_0) ;  /* 0x000000000034a947 */ /* 0x000fea0003800000 */
[----:B01234-:R-:W-:Y:S02]  /*0690*/  LOP3.LUT R4, R0, 0x1, RZ, 0xc0, !PT ;  /* 0x0000000100047812 */ /* 0x01ffe400078ec0ff */
[----:B------:R-:W-:Y:S02]  /*06a0*/  ISETP.NE.AND P1, PT, R8, 0x1, PT ;  /* 0x000000010800780c */ /* 0x000fe40003f25270 */
[----:B------:R-:W-:-:S11]  /*06b0*/  ISETP.NE.U32.AND P2, PT, R4, 0x1, PT ;  /* 0x000000010400780c */ /* 0x000fd60003f45070 */
[----:B------:R-:W0:Y:S01]  /*06c0*/  @P1 LDC.64 R4, c[0x0][0x3b8] ;  /* 0x0000ee00ff041b82 */ /* 0x000e220000000a00 */
[----:B------:R-:W-:Y:S02]  /*06d0*/  @P1 IADD3 R7, PT, PT, R3, R6, RZ ;  /* 0x0000000603071210 */ /* 0x000fe40007ffe0ff */
[----:B------:R-:W-:-:S04]  /*06e0*/  @P1 IADD3 R6, PT, PT, R6, 0x2, RZ ;  /* 0x0000000206061810 */ /* 0x000fc80007ffe0ff */
[----:B------:R-:W-:Y:S01]  /*06f0*/  @!P2 IADD3 R3, PT, PT, R3, R6, RZ ;  /* 0x000000060303a210 */ /* 0x000fe20007ffe0ff */
[----:B------:R-:W1:Y:S01]  /*0700*/  @!P2 LDC.64 R8, c[0x0][0x3b8] ;  /* 0x0000ee00ff08ab82 */ /* 0x000e620000000a00 */
[----:B0-----:R-:W-:-:S05]  /*0710*/  @P1 IMAD.WIDE R6, R7, 0x4, R4 ;  /* 0x0000000407061825 */ /* 0x001fca00078e0204 */
[----:B------:R0:W-:Y:S01]  /*0720*/  @P1 STG.E desc[UR12][R6.64], RZ ;  /* 0x000000ff06001986 */ /* 0x0001e2000c10190c */
[----:B-1----:R-:W-:-:S03]  /*0730*/  @!P2 IMAD.WIDE R4, R3, 0x4, R8 ;  /* 0x000000040304a825 */ /* 0x002fc600078e0208 */
[----:B------:R0:W-:Y:S04]  /*0740*/  @P1 STG.E desc[UR12][R6.64+0x4], RZ ;  /* 0x000004ff06001986 */ /* 0x0001e8000c10190c */
[----:B------:R0:W-:Y:S02]  /*0750*/  @!P2 STG.E desc[UR12][R4.64], RZ ;  /* 0x000000ff0400a986 */ /* 0x0001e4000c10190c */
.L_x_0:
[----:B------:R-:W-:-:S13]  /*0760*/  ISETP.GE.AND P1, PT, R19, 0x1, PT ;  /* 0x000000011300780c */ /* 0x000fda0003f26270 */
[----:B------:R-:W-:Y:S05]  /*0770*/  @!P1 BRA `(.L_x_9) ;  /* 0x0000002800b09947 */ /* 0x000fea0003800000 */
[----:B------:R-:W-:Y:S01]  /*0780*/  LEA.HI R10, R2, R2, RZ, 0x1 ;  /* 0x00000002020a7211 */ /* 0x000fe200078f08ff */
[----:B------:R-:W-:Y:S06]  /*0790*/  @!P0 BRA `(.L_x_9) ;  /* 0x0000002800a88947 */ /* 0x000fec0003800000 */
[----:B------:R-:W-:Y:S01]  /*07a0*/  SHF.R.S32.HI R10, RZ, 0x1, R10 ;  /* 0x00000001ff0a7819 */ /* 0x000fe2000001140a */
[----:B------:R-:W1:Y:S01]  /*07b0*/  LDCU UR7, c[0x0][0x394] ;  /* 0x00007280ff0777ac */ /* 0x000e620008000800 */
[----:B------:R-:W-:Y:S02]  /*07c0*/  IABS R8, R17 ;  /* 0x0000001100087213 */ /* 0x000fe40000000000 */
[-C--:B0-----:R-:W-:Y:S01]  /*07d0*/  IABS R6, R10.reuse ;  /* 0x0000000a00067213 */ /* 0x081fe20000000000 */
[----:B------:R-:W-:Y:S01]  /*07e0*/  UMOV UR5, 0x1 ;  /* 0x0000000100057882 */ /* 0x000fe20000000000 */
[----:B------:R-:W-:Y:S02]  /*07f0*/  IABS R7, R10 ;  /* 0x0000000a00077213 */ /* 0x000fe40000000000 */
[----:B-1234-:R-:W0:Y:S01]  /*0800*/  I2F.RP R4, R6 ;  /* 0x0000000600047306 */ /* 0x01ee220000209400 */
[----:B------:R-:W-:Y:S02]  /*0810*/  ISETP.GE.AND P2, PT, R17, RZ, PT ;  /* 0x000000ff1100720c */ /* 0x000fe40003f46270 */
[----:B------:R-:W-:-:S02]  /*0820*/  IADD3 R11, PT, PT, RZ, -R7, RZ ;  /* 0x80000007ff0b7210 */ /* 0x000fc40007ffe0ff */
[C---:B------:R-:W-:Y:S02]  /*0830*/  LOP3.LUT R9, R0.reuse, 0x7, RZ, 0xc0, !PT ;  /* 0x0000000700097812 */ /* 0x040fe400078ec0ff */
[----:B------:R-:W-:Y:S01]  /*0840*/  LOP3.LUT R7, R0, 0x7ffffffc, RZ, 0xc0, !PT ;  /* 0x7ffffffc00077812 */ /* 0x000fe200078ec0ff */
[----:B0-----:R-:W0:Y:S02]  /*0850*/  MUFU.RCP R4, R4 ;  /* 0x0000000400047308 */ /* 0x001e240000001000 */
[----:B0-----:R-:W-:Y:S02]  /*0860*/  IADD3 R2, PT, PT, R4, 0xffffffe, RZ ;  /* 0x0ffffffe04027810 */ /* 0x001fe40007ffe0ff */
[----:B------:R-:W-:-:S04]  /*0870*/  LEA.HI R4, R0, R0, RZ, 0x1 ;  /* 0x0000000000047211 */ /* 0x000fc800078f08ff */
[----:B------:R0:W1:Y:S01]  /*0880*/  F2I.FTZ.U32.TRUNC.NTZ R3, R2 ;  /* 0x0000000200037305 */ /* 0x000062000021f000 */
[----:B------:R-:W-:Y:S01]  /*0890*/  SHF.R.S32.HI R4, RZ, 0x1, R4 ;  /* 0x00000001ff047819 */ /* 0x000fe20000011404 */
[----:B0-----:R-:W-:Y:S01]  /*08a0*/  HFMA2 R2, -RZ, RZ, 0, 0 ;  /* 0x00000000ff027431 */ /* 0x001fe200000001ff */
[----:B-1----:R-:W-:-:S05]  /*08b0*/  IADD3 R5, PT, PT, RZ, -R3, RZ ;  /* 0x80000003ff057210 */ /* 0x002fca0007ffe0ff */
[----:B------:R-:W-:-:S04]  /*08c0*/  IMAD R5, R5, R6, RZ ;  /* 0x0000000605057224 */ /* 0x000fc800078e02ff */
[----:B------:R-:W-:Y:S01]  /*08d0*/  IMAD.HI.U32 R3, R3, R5, R2 ;  /* 0x0000000503037227 */ /* 0x000fe200078e0002 */
[----:B------:R-:W-:-:S05]  /*08e0*/  LOP3.LUT R5, R0, 0xf, RZ, 0xc0, !PT ;  /* 0x0000000f00057812 */ /* 0x000fca00078ec0ff */
[----:B------:R-:W-:-:S04]  /*08f0*/  IMAD.HI.U32 R3, R3, R8, RZ ;  /* 0x0000000803037227 */ /* 0x000fc800078e00ff */
[----:B------:R-:W-:Y:S01]  /*0900*/  IMAD R11, R3, R11, R8 ;  /* 0x0000000b030b7224 */ /* 0x000fe200078e0208 */
[----:B------:R-:W-:-:S04]  /*0910*/  LOP3.LUT R8, R0, 0x3, RZ, 0xc0, !PT ;  /* 0x0000000300087812 */ /* 0x000fc800078ec0ff */
[----:B------:R-:W-:-:S13]  /*0920*/  ISETP.GT.U32.AND P0, PT, R6, R11, PT ;  /* 0x0000000b0600720c */ /* 0x000fda0003f04070 */
[----:B------:R-:W-:Y:S02]  /*0930*/  @!P0 IADD3 R11, PT, PT, R11, -R6, RZ ;  /* 0x800000060b0b8210 */ /* 0x000fe40007ffe0ff */
[----:B------:R-:W-:Y:S02]  /*0940*/  ISETP.NE.AND P0, PT, R10, RZ, PT ;  /* 0x000000ff0a00720c */ /* 0x000fe40003f05270 */
[----:B------:R-:W-:-:S13]  /*0950*/  ISETP.GT.U32.AND P1, PT, R6, R11, PT ;  /* 0x0000000b0600720c */ /* 0x000fda0003f24070 */
[----:B------:R-:W-:Y:S02]  /*0960*/  @!P1 IADD3 R11, PT, PT, R11, -R6, RZ ;  /* 0x800000060b0b9210 */ /* 0x000fe40007ffe0ff */
[----:B------:R-:W-:Y:S02]  /*0970*/  LOP3.LUT R6, R0, 0x7ffffff0, RZ, 0xc0, !PT ;  /* 0x7ffffff000067812 */ /* 0x000fe400078ec0ff */
[----:B------:R-:W-:Y:S02]  /*0980*/  @!P2 IADD3 R11, PT, PT, -R11, RZ, RZ ;  /* 0x000000ff0b0ba210 */ /* 0x000fe40007ffe1ff */
[----:B------:R-:W-:-:S07]  /*0990*/  @!P0 LOP3.LUT R11, RZ, R10, RZ, 0x33, !PT ;  /* 0x0000000aff0b8212 */ /* 0x000fce00078e33ff */
.L_x_83:
[----:B0-----:R-:W0:Y:S02]  /*09a0*/  LDCU UR4, c[0x0][0x394] ;  /* 0x00007280ff0477ac */ /* 0x001e240008000800 */
[----:B0-----:R-:W-:-:S04]  /*09b0*/  UIMAD UR6, UR5, UR4, URZ ;  /* 0x00000004050672a4 */ /* 0x001fc8000f8e02ff */
[----:B------:R-:W-:-:S09]  /*09c0*/  UISETP.GT.AND UP0, UPT, UR6, URZ, UPT ;  /* 0x000000ff0600728c */ /* 0x000fd2000bf04270 */
[----:B-1----:R-:W-:Y:S05]  /*09d0*/  BRA.U !UP0, `(.L_x_10) ;  /* 0x0000000908487547 */ /* 0x002fea000b800000 */
[----:B------:R-:W0:Y:S01]  /*09e0*/  LDC R0, c[0x0][0x384] ;  /* 0x0000e100ff007b82 */ /* 0x000e220000000800 */
[----:B------:R-:W1:Y:S01]  /*09f0*/  LDCU UR4, c[0x0][0x38c] ;  /* 0x00007180ff0477ac */ /* 0x000e620008000800 */
[----:B------:R-:W-:Y:S01]  /*0a00*/  IMAD R3, R13, R16, R16 ;  /* 0x000000100d037224 */ /* 0x000fe200078e0210 */
[----:B-1----:R-:W-:-:S03]  /*0a10*/  UIADD3 UR4, UPT, UPT, -UR5, UR4, URZ ;  /* 0x0000000405047290 */ /* 0x002fc6000fffe1ff */
[----:B0-----:R-:W-:-:S03]  /*0a20*/  IMAD R0, R0, UR5, R3 ;  /* 0x0000000500007c24 */ /* 0x001fc6000f8e0203 */
[----:B------:R-:W-:Y:S01]  /*0a30*/  IMAD R20, R4, UR4, R11 ;  /* 0x0000000404147c24 */ /* 0x000fe2000f8e020b */
[----:B------:R-:W-:Y:S01]  /*0a40*/  UMOV UR4, URZ ;  /* 0x000000ff00047c82 */ /* 0x000fe20008000000 */
[----:B------:R-:W-:-:S07]  /*0a50*/  SHF.R.S32.HI R21, RZ, 0x1f, R0 ;  /* 0x0000001fff157819 */ /* 0x000fce0000011400 */
.L_x_15:
[----:B------:R-:W-:Y:S01]  /*0a60*/  ISETP.GE.U32.AND P0, PT, R12, 0x3, PT ;  /* 0x000000030c00780c */ /* 0x000fe20003f06070 */
[----:B0-----:R-:W-:Y:S01]  /*0a70*/  HFMA2 R23, -RZ, RZ, 0, 0 ;  /* 0x00000000ff177431 */ /* 0x001fe200000001ff */
[----:B------:R-:W-:Y:S01]  /*0a80*/  IADD3 R22, PT, PT, R20, UR4, RZ ;  /* 0x0000000414167c10 */ /* 0x000fe2000fffe0ff */
[----:B------:R-:W-:-:S04]  /*0a90*/  UIADD3 UR4, UPT, UPT, UR4, 0x1, URZ ;  /* 0x0000000104047890 */ /* 0x000fc8000fffe0ff */
[----:B------:R-:W-:-:S06]  /*0aa0*/  UISETP.NE.AND UP1, UPT, UR4, UR7, UPT ;  /* 0x000000070400728c */ /* 0x000fcc000bf25270 */
[----:B-12---:R-:W-:Y:S05]  /*0ab0*/  @!P0 BRA `(.L_x_11) ;  /* 0x0000000400188947 */ /* 0x006fea0003800000 */
[----:B------:R-:W-:Y:S01]  /*0ac0*/  ISETP.GE.AND P0, PT, R17, R10, PT ;  /* 0x0000000a1100720c */ /* 0x000fe20003f06270 */
[----:B------:R-:W0:Y:S01]  /*0ad0*/  LDCU.64 UR8, c[0x0][0x3b8] ;  /* 0x00007700ff0877ac */ /* 0x000e220008000a00 */
[----:B------:R-:W-:-:S11]  /*0ae0*/  MOV R23, RZ ;  /* 0x000000ff00177202 */ /* 0x000fd60000000f00 */
.L_x_12:
[----:B-1----:R-:W1:Y:S01]  /*0af0*/  @P0 LDC.64 R14, c[0x0][0x3a8] ;  /* 0x0000ea00ff0e0b82 */ /* 0x002e620000000a00 */
[----:B------:R-:W-:Y:S01]  /*0b00*/  IMAD R25, R23, UR6, R22 ;  /* 0x0000000617197c24 */ /* 0x000fe2000f8e0216 */
[----:B------:R-:W-:-:S06]  /*0b10*/  IADD3 R3, PT, PT, R0, R23, RZ ;  /* 0x0000001700037210 */ /* 0x000fcc0007ffe0ff */
[----:B------:R-:W2:Y:S01]  /*0b20*/  LDC.64 R18, c[0x0][0x3b8] ;  /* 0x0000ee00ff127b82 */ /* 0x000ea20000000a00 */
[----:B-1----:R-:W-:-:S06]  /*0b30*/  @P0 IMAD.WIDE R14, R25, 0x4, R14 ;  /* 0x00000004190e0825 */ /* 0x002fcc00078e020e */
[----:B------:R-:W3:Y:S01]  /*0b40*/  @P0 LDG.E R15, desc[UR12][R14.64] ;  /* 0x0000000c0e0f0981 */ /* 0x000ee2000c1e1900 */
[----:B--2---:R-:W-:Y:S02]  /*0b50*/  IMAD.WIDE R18, R3, 0x4, R18 ;  /* 0x0000000403127825 */ /* 0x004fe400078e0212 */
[----:B------:R-:W1:Y:S03]  /*0b60*/  @!P0 LDC.64 R2, c[0x0][0x3a0] ;  /* 0x0000e800ff028b82 */ /* 0x000e660000000a00 */
[----:B------:R-:W3:Y:S01]  /*0b70*/  @P0 LDG.E R24, desc[UR12][R18.64] ;  /* 0x0000000c12180981 */ /* 0x000ee2000c1e1900 */
[----:B------:R-:W-:Y:S01]  /*0b80*/  IADD3 R27, PT, PT, R23, 0x1, RZ ;  /* 0x00000001171b7810 */ /* 0x000fe20007ffe0ff */
[----:B---3--:R-:W-:Y:S01]  /*0b90*/  @P0 FADD R28, R24, R15 ;  /* 0x0000000f181c0221 */ /* 0x008fe20000000000 */
[----:B-1----:R-:W-:Y:S02]  /*0ba0*/  @!P0 IMAD.WIDE R24, R25, 0x4, R2 ;  /* 0x0000000419188825 */ /* 0x002fe400078e0202 */
[----:B------:R-:W1:Y:S02]  /*0bb0*/  @P0 LDC.64 R2, c[0x0][0x3a8] ;  /* 0x0000ea00ff020b82 */ /* 0x000e640000000a00 */
[----:B------:R2:W-:Y:S04]  /*0bc0*/  @P0 STG.E desc[UR12][R18.64], R28 ;  /* 0x0000001c12000986 */ /* 0x0005e8000c10190c */
[----:B------:R-:W3:Y:S04]  /*0bd0*/  @!P0 LDG.E R24, desc[UR12][R24.64] ;  /* 0x0000000c18188981 */ /* 0x000ee8000c1e1900 */
[----:B------:R-:W3:Y:S01]  /*0be0*/  @!P0 LDG.E R29, desc[UR12][R18.64] ;  /* 0x0000000c121d8981 */ /* 0x000ee2000c1e1900 */
[----:B------:R-:W-:-:S02]  /*0bf0*/  SHF.R.S32.HI R14, RZ, 0x1f, R0 ;  /* 0x0000001fff0e7819 */ /* 0x000fc40000011400 */
[----:B------:R-:W-:Y:S01]  /*0c00*/  IADD3 R26, P1, PT, R0, R23, RZ ;  /* 0x00000017001a7210 */ /* 0x000fe20007f3e0ff */
[----:B------:R-:W-:-:S03]  /*0c10*/  IMAD R27, R27, UR6, R22 ;  /* 0x000000061b1b7c24 */ /* 0x000fc6000f8e0216 */
[----:B------:R-:W-:Y:S02]  /*0c20*/  LEA.HI.X.SX32 R15, R23, R14, 0x1, P1 ;  /* 0x0000000e170f7211 */ /* 0x000fe400008f0eff */
[----:B0-----:R-:W-:-:S04]  /*0c30*/  LEA R14, P1, R26, UR8, 0x2 ;  /* 0x000000081a0e7c11 */ /* 0x001fc8000f8210ff */
[----:B------:R-:W-:Y:S01]  /*0c40*/  LEA.HI.X R15, R26, UR9, R15, 0x2, P1 ;  /* 0x000000091a0f7c11 */ /* 0x000fe200088f140f */
[----:B-1----:R-:W-:-:S04]  /*0c50*/  @P0 IMAD.WIDE R2, R27, 0x4, R2 ;  /* 0x000000041b020825 */ /* 0x002fc800078e0202 */
[----:B---3--:R-:W-:Y:S02]  /*0c60*/  @!P0 FADD R29, R24, R29 ;  /* 0x0000001d181d8221 */ /* 0x008fe40000000000 */
[----:B------:R-:W0:Y:S03]  /*0c70*/  @!P0 LDC.64 R24, c[0x0][0x3a0] ;  /* 0x0000e800ff188b82 */ /* 0x000e260000000a00 */
[----:B------:R1:W-:Y:S04]  /*0c80*/  @!P0 STG.E desc[UR12][R18.64], R29 ;  /* 0x0000001d12008986 */ /* 0x0003e8000c10190c */
[----:B------:R-:W2:Y:S04]  /*0c90*/  @P0 LDG.E R3, desc[UR12][R2.64] ;  /* 0x0000000c02030981 */ /* 0x000ea8000c1e1900 */
[----:B------:R-:W2:Y:S02]  /*0ca0*/  @P0 LDG.E R26, desc[UR12][R14.64+0x4] ;  /* 0x0000040c0e1a0981 */ /* 0x000ea4000c1e1900 */
[----:B--2---:R-:W-:Y:S01]  /*0cb0*/  @P0 FADD R28, R26, R3 ;  /* 0x000000031a1c0221 */ /* 0x004fe20000000000 */
[----:B0-----:R-:W-:-:S02]  /*0cc0*/  @!P0 IMAD.WIDE R26, R27, 0x4, R24 ;  /* 0x000000041b1a8825 */ /* 0x001fc400078e0218 */
[----:B------:R-:W0:Y:S02]  /*0cd0*/  @P0 LDC.64 R24, c[0x0][0x3a8] ;  /* 0x0000ea00ff180b82 */ /* 0x000e240000000a00 */
[----:B------:R2:W-:Y:S04]  /*0ce0*/  @P0 STG.E desc[UR12][R14.64+0x4], R28 ;  /* 0x0000041c0e000986 */ /* 0x0005e8000c10190c */
[----:B------:R3:W4:Y:S04]  /*0cf0*/  @!P0 LDG.E R26, desc[UR12][R26.64] ;  /* 0x0000000c1a1a8981 */ /* 0x000728000c1e1900 */
[----:B------:R-:W4:Y:S01]  /*0d00*/  @!P0 LDG.E R3, desc[UR12][R14.64+0x4] ;  /* 0x0000040c0e038981 */ /* 0x000f22000c1e1900 */
[----:B---3--:R-:W-:-:S05]  /*0d10*/  IADD3 R27, PT, PT, R23, 0x2, RZ ;  /* 0x00000002171b7810 */ /* 0x008fca0007ffe0ff */
[----:B-1----:R-:W-:-:S04]  /*0d20*/  IMAD R29, R27, UR6, R22 ;  /* 0x000000061b1d7c24 */ /* 0x002fc8000f8e0216 */
[----:B0-----:R-:W-:Y:S02]  /*0d30*/  @P0 IMAD.WIDE R18, R29, 0x4, R24 ;  /* 0x000000041d120825 */ /* 0x001fe400078e0218 */
[----:B------:R-:W2:Y:S02]  /*0d40*/  @P0 LDG.E R24, desc[UR12][R14.64+0x8] ;  /* 0x0000080c0e180981 */ /* 0x000ea4000c1e1900 */
[----:B----4-:R-:W-:Y:S02]  /*0d50*/  @!P0 FADD R26, R26, R3 ;  /* 0x000000031a1a8221 */ /* 0x010fe40000000000 */
[----:B------:R-:W0:Y:S03]  /*0d60*/  @!P0 LDC.64 R2, c[0x0][0x3a0] ;  /* 0x0000e800ff028b82 */ /* 0x000e260000000a00 */
[----:B------:R1:W-:Y:S04]  /*0d70*/  @!P0 STG.E desc[UR12][R14.64+0x4], R26 ;  /* 0x0000041a0e008986 */ /* 0x0003e8000c10190c */
[----:B------:R-:W2:Y:S01]  /*0d80*/  @P0 LDG.E R19, desc[UR12][R18.64] ;  /* 0x0000000c12130981 */ /* 0x000ea2000c1e1900 */
[----:B------:R-:W-:-:S03]  /*0d90*/  IADD3 R27, PT, PT, R23, 0x3, RZ ;  /* 0x00000003171b7810 */ /* 0x000fc60007ffe0ff */
[----:B------:R-:W3:Y:S01]  /*0da0*/  @P0 LDG.E R26, desc[UR12][R14.64+0xc] ;  /* 0x00000c0c0e1a0981 */ /* 0x000ee2000c1e1900 */
[----:B--2---:R-:W-:Y:S01]  /*0db0*/  @P0 FADD R28, R24, R19 ;  /* 0x00000013181c0221 */ /* 0x004fe20000000000 */
[----:B0-----:R-:W-:Y:S02]  /*0dc0*/  @!P0 IMAD.WIDE R24, R29, 0x4, R2 ;  /* 0x000000041d188825 */ /* 0x001fe400078e0202 */
[----:B------:R-:W0:Y:S02]  /*0dd0*/  @P0 LDC.64 R2, c[0x0][0x3a8] ;  /* 0x0000ea00ff020b82 */ /* 0x000e240000000a00 */
[----:B------:R1:W-:Y:S04]  /*0de0*/  @P0 STG.E desc[UR12][R14.64+0x8], R28 ;  /* 0x0000081c0e000986 */ /* 0x0003e8000c10190c */
[----:B------:R-:W2:Y:S04]  /*0df0*/  @!P0 LDG.E R24, desc[UR12][R24.64] ;  /* 0x0000000c18188981 */ /* 0x000ea8000c1e1900 */
[----:B------:R-:W2:Y:S01]  /*0e00*/  @!P0 LDG.E R29, desc[UR12][R14.64+0x8] ;  /* 0x0000080c0e1d8981 */ /* 0x000ea2000c1e1900 */
[----:B------:R-:W-:-:S04]  /*0e10*/  IMAD R27, R27, UR6, R22 ;  /* 0x000000061b1b7c24 */ /* 0x000fc8000f8e0216 */
[----:B0-----:R-:W-:Y:S02]  /*0e20*/  @P0 IMAD.WIDE R18, R27, 0x4, R2 ;  /* 0x000000041b120825 */ /* 0x001fe400078e0202 */
[----:B------:R-:W0:Y:S02]  /*0e30*/  @!P0 LDC.64 R2, c[0x0][0x3a0] ;  /* 0x0000e800ff028b82 */ /* 0x000e240000000a00 */
[----:B--2---:R-:W-:-:S05]  /*0e40*/  @!P0 FADD R29, R24, R29 ;  /* 0x0000001d181d8221 */ /* 0x004fca0000000000 */
[----:B------:R1:W-:Y:S04]  /*0e50*/  @!P0 STG.E desc[UR12][R14.64+0x8], R29 ;  /* 0x0000081d0e008986 */ /* 0x0003e8000c10190c */
[----:B------:R-:W3:Y:S01]  /*0e60*/  @P0 LDG.E R19, desc[UR12][R18.64] ;  /* 0x0000000c12130981 */ /* 0x000ee2000c1e1900 */
[----:B0-----:R-:W-:-:S04]  /*0e70*/  @!P0 IMAD.WIDE R2, R27, 0x4, R2 ;  /* 0x000000041b028825 */ /* 0x001fc800078e0202 */
[----:B---3--:R-:W-:-:S05]  /*0e80*/  @P0 FADD R25, R26, R19 ;  /* 0x000000131a190221 */ /* 0x008fca0000000000 */
[----:B------:R1:W-:Y:S04]  /*0e90*/  @P0 STG.E desc[UR12][R14.64+0xc], R25 ;  /* 0x00000c190e000986 */ /* 0x0003e8000c10190c */
[----:B------:R-:W2:Y:S04]  /*0ea0*/  @!P0 LDG.E R2, desc[UR12][R2.64] ;  /* 0x0000000c02028981 */ /* 0x000ea8000c1e1900 */
[----:B------:R-:W2:Y:S01]  /*0eb0*/  @!P0 LDG.E R27, desc[UR12][R14.64+0xc] ;  /* 0x00000c0c0e1b8981 */ /* 0x000ea2000c1e1900 */
[----:B------:R-:W-:-:S04]  /*0ec0*/  IADD3 R23, PT, PT, R23, 0x4, RZ ;  /* 0x0000000417177810 */ /* 0x000fc80007ffe0ff */
[----:B------:R-:W-:Y:S01]  /*0ed0*/  ISETP.NE.AND P1, PT, R23, R7, PT ;  /* 0x000000071700720c */ /* 0x000fe20003f25270 */
[----:B--2---:R-:W-:-:S05]  /*0ee0*/  @!P0 FADD R27, R2, R27 ;  /* 0x0000001b021b8221 */ /* 0x004fca0000000000 */
[----:B------:R1:W-:Y:S07]  /*0ef0*/  @!P0 STG.E desc[UR12][R14.64+0xc], R27 ;  /* 0x00000c1b0e008986 */ /* 0x0003ee000c10190c */
[----:B------:R-:W-:Y:S05]  /*0f00*/  @P1 BRA `(.L_x_12) ;  /* 0xfffffff800f81947 */ /* 0x000fea000383ffff */
[----:B------:R-:W-:-:S07]  /*0f10*/  MOV R23, R7 ;  /* 0x0000000700177202 */ /* 0x000fce0000000f00 */
.L_x_11:
[----:B------:R-:W-:-:S13]  /*0f20*/  ISETP.NE.AND P0, PT, R8, RZ, PT ;  /* 0x000000ff0800720c */ /* 0x000fda0003f05270 */
[----:B------:R-:W-:Y:S05]  /*0f30*/  @!P0 BRA `(.L_x_13) ;  /* 0x0000000000ec8947 */ /* 0x000fea0003800000 */
[----:B------:R-:W0:Y:S01]  /*0f40*/  LDCU UR8, c[0x0][0x384] ;  /* 0x00007080ff0877ac */ /* 0x000e220008000800 */
[----:B------:R-:W-:Y:S01]  /*0f50*/  ISETP.NE.AND P0, PT, R8, 0x1, PT ;  /* 0x000000010800780c */ /* 0x000fe20003f05270 */
[----:B0-----:R-:W-:-:S12]  /*0f60*/  ULOP3.LUT UP0, URZ, UR8, 0x1, URZ, 0xc0, !UPT ;  /* 0x0000000108ff7892 */ /* 0x001fd8000f80c0ff */
[----:B------:R-:W-:Y:S05]  /*0f70*/  @!P0 BRA `(.L_x_14) ;  /* 0x0000000000948947 */ /* 0x000fea0003800000 */
[----:B------:R-:W-:Y:S01]  /*0f80*/  ISETP.GE.AND P1, PT, R17, R10, PT ;  /* 0x0000000a1100720c */ /* 0x000fe20003f26270 */
[----:B------:R-:W0:Y:S01]  /*0f90*/  LDC.64 R18, c[0x0][0x3b8] ;  /* 0x0000ee00ff127b82 */ /* 0x000e220000000a00 */
[----:B-1----:R-:W-:Y:S01]  /*0fa0*/  IADD3 R15, PT, PT, R0, R23, RZ ;  /* 0x00000017000f7210 */ /* 0x002fe20007ffe0ff */
[----:B------:R-:W-:Y:S01]  /*0fb0*/  IMAD R25, R23, UR6, R22 ;  /* 0x0000000617197c24 */ /* 0x000fe2000f8e0216 */
[----:B------:R-:W1:Y:S09]  /*0fc0*/  LDCU.64 UR8, c[0x0][0x3b8] ;  /* 0x00007700ff0877ac */ /* 0x000e720008000a00 */
[----:B------:R-:W2:Y:S01]  /*0fd0*/  @P1 LDC.64 R2, c[0x0][0x3a8] ;  /* 0x0000ea00ff021b82 */ /* 0x000ea20000000a00 */
[----:B0-----:R-:W-:-:S05]  /*0fe0*/  IMAD.WIDE R18, R15, 0x4, R18 ;  /* 0x000000040f127825 */ /* 0x001fca00078e0212 */
[----:B------:R-:W3:Y:S01]  /*0ff0*/  @P1 LDG.E R24, desc[UR12][R18.64] ;  /* 0x0000000c12181981 */ /* 0x000ee2000c1e1900 */
[----:B--2---:R-:W-:Y:S02]  /*1000*/  @P1 IMAD.WIDE R14, R25, 0x4, R2 ;  /* 0x00000004190e1825 */ /* 0x004fe400078e0202 */
[----:B------:R-:W0:Y:S04]  /*1010*/  @!P1 LDC.64 R2, c[0x0][0x3a0] ;  /* 0x0000e800ff029b82 */ /* 0x000e280000000a00 */
[----:B------:R-:W3:Y:S01]  /*1020*/  @P1 LDG.E R15, desc[UR12][R14.64] ;  /* 0x0000000c0e0f1981 */ /* 0x000ee2000c1e1900 */
[----:B------:R-:W-:Y:S01]  /*1030*/  IADD3 R27, PT, PT, R23, 0x1, RZ ;  /* 0x00000001171b7810 */ /* 0x000fe20007ffe0ff */
[----:B---3--:R-:W-:Y:S01]  /*1040*/  @P1 FADD R28, R24, R15 ;  /* 0x0000000f181c1221 */ /* 0x008fe20000000000 */
[----:B0-----:R-:W-:-:S02]  /*1050*/  @!P1 IMAD.WIDE R24, R25, 0x4, R2 ;  /* 0x0000000419189825 */ /* 0x001fc400078e0202 */
[----:B------:R-:W0:Y:S02]  /*1060*/  @P1 LDC.64 R2, c[0x0][0x3a8] ;  /* 0x0000ea00ff021b82 */ /* 0x000e240000000a00 */
[----:B------:R2:W-:Y:S04]  /*1070*/  @P1 STG.E desc[UR12][R18.64], R28 ;  /* 0x0000001c12001986 */ /* 0x0005e8000c10190c */
[----:B------:R-:W3:Y:S04]  /*1080*/  @!P1 LDG.E R24, desc[UR12][R24.64] ;  /* 0x0000000c18189981 */ /* 0x000ee8000c1e1900 */
[----:B------:R-:W3:Y:S01]  /*1090*/  @!P1 LDG.E R29, desc[UR12][R18.64] ;  /* 0x0000000c121d9981 */ /* 0x000ee2000c1e1900 */
[----:B------:R-:W-:Y:S01]  /*10a0*/  IADD3 R26, P0, PT, R0, R23, RZ ;  /* 0x00000017001a7210 */ /* 0x000fe20007f1e0ff */
[----:B------:R-:W-:-:S03]  /*10b0*/  IMAD R27, R27, UR6, R22 ;  /* 0x000000061b1b7c24 */ /* 0x000fc6000f8e0216 */
[----:B------:R-:W-:Y:S02]  /*10c0*/  IADD3.X R15, PT, PT, RZ, R21, RZ, P0, !PT ;  /* 0x00000015ff0f7210 */ /* 0x000fe400007fe4ff */
[----:B-1----:R-:W-:-:S04]  /*10d0*/  LEA R14, P0, R26, UR8, 0x2 ;  /* 0x000000081a0e7c11 */ /* 0x002fc8000f8010ff */
[----:B------:R-:W-:Y:S01]  /*10e0*/  LEA.HI.X R15, R26, UR9, R15, 0x2, P0 ;  /* 0x000000091a0f7c11 */ /* 0x000fe200080f140f */
[----:B0-----:R-:W-:-:S04]  /*10f0*/  @P1 IMAD.WIDE R2, R27, 0x4, R2 ;  /* 0x000000041b021825 */ /* 0x001fc800078e0202 */
[----:B---3--:R-:W-:Y:S02]  /*1100*/  @!P1 FADD R29, R24, R29 ;  /* 0x0000001d181d9221 */ /* 0x008fe40000000000 */
[----:B------:R-:W0:Y:S03]  /*1110*/  @!P1 LDC.64 R24, c[0x0][0x3a0] ;  /* 0x0000e800ff189b82 */ /* 0x000e260000000a00 */
[----:B------:R2:W-:Y:S04]  /*1120*/  @!P1 STG.E desc[UR12][R18.64], R29 ;  /* 0x0000001d12009986 */ /* 0x0005e8000c10190c */
[----:B------:R-:W3:Y:S04]  /*1130*/  @P1 LDG.E R3, desc[UR12][R2.64] ;  /* 0x0000000c02031981 */ /* 0x000ee8000c1e1900 */
[----:B------:R-:W3:Y:S01]  /*1140*/  @P1 LDG.E R26, desc[UR12][R14.64+0x4] ;  /* 0x0000040c0e1a1981 */ /* 0x000ee2000c1e1900 */
[----:B0-----:R-:W-:-:S04]  /*1150*/  @!P1 IMAD.WIDE R24, R27, 0x4, R24 ;  /* 0x000000041b189825 */ /* 0x001fc800078e0218 */
[----:B---3--:R-:W-:-:S05]  /*1160*/  @P1 FADD R26, R26, R3 ;  /* 0x000000031a1a1221 */ /* 0x008fca0000000000 */
[----:B------:R2:W-:Y:S04]  /*1170*/  @P1 STG.E desc[UR12][R14.64+0x4], R26 ;  /* 0x0000041a0e001986 */ /* 0x0005e8000c10190c */
[----:B------:R-:W3:Y:S04]  /*1180*/  @!P1 LDG.E R24, desc[UR12][R24.64] ;  /* 0x0000000c18189981 */ /* 0x000ee8000c1e1900 */
[----:B------:R-:W3:Y:S01]  /*1190*/  @!P1 LDG.E R27, desc[UR12][R14.64+0x4] ;  /* 0x0000040c0e1b9981 */ /* 0x000ee2000c1e1900 */
[----:B------:R-:W-:Y:S01]  /*11a0*/  IADD3 R23, PT, PT, R23, 0x2, RZ ;  /* 0x0000000217177810 */ /* 0x000fe20007ffe0ff */
[----:B---3--:R-:W-:-:S05]  /*11b0*/  @!P1 FADD R27, R24, R27 ;  /* 0x0000001b181b9221 */ /* 0x008fca0000000000 */
[----:B------:R2:W-:Y:S02]  /*11c0*/  @!P1 STG.E desc[UR12][R14.64+0x4], R27 ;  /* 0x0000041b0e009986 */ /* 0x0005e4000c10190c */
.L_x_14:
[----:B------:R-:W-:Y:S05]  /*11d0*/  BRA.U !UP0, `(.L_x_13) ;  /* 0x0000000108447547 */ /* 0x000fea000b800000 */
[----:B------:R-:W-:Y:S01]  /*11e0*/  ISETP.GE.AND P0, PT, R17, R10, PT ;  /* 0x0000000a1100720c */ /* 0x000fe20003f06270 */
[----:B------:R-:W0:Y:S01]  /*11f0*/  LDC.64 R2, c[0x0][0x3b8] ;  /* 0x0000ee00ff027b82 */ /* 0x000e220000000a00 */
[----:B--2---:R-:W-:Y:S01]  /*1200*/  IADD3 R19, PT, PT, R0, R23, RZ ;  /* 0x0000001700137210 */ /* 0x004fe20007ffe0ff */
[----:B------:R-:W-:-:S10]  /*1210*/  IMAD R23, R23, UR6, R22 ;  /* 0x0000000617177c24 */ /* 0x000fd4000f8e0216 */
[----:B-1----:R-:W1:Y:S01]  /*1220*/  @P0 LDC.64 R14, c[0x0][0x3a8] ;  /* 0x0000ea00ff0e0b82 */ /* 0x002e620000000a00 */
[----:B0-----:R-:W-:-:S05]  /*1230*/  IMAD.WIDE R2, R19, 0x4, R2 ;  /* 0x0000000413027825 */ /* 0x001fca00078e0202 */
[----:B------:R-:W2:Y:S01]  /*1240*/  @P0 LDG.E R22, desc[UR12][R2.64] ;  /* 0x0000000c02160981 */ /* 0x000ea2000c1e1900 */
[C---:B-1----:R-:W-:Y:S02]  /*1250*/  @P0 IMAD.WIDE R18, R23.reuse, 0x4, R14 ;  /* 0x0000000417120825 */ /* 0x042fe400078e020e */
[----:B------:R-:W0:Y:S04]  /*1260*/  @!P0 LDC.64 R14, c[0x0][0x3a0] ;  /* 0x0000e800ff0e8b82 */ /* 0x000e280000000a00 */
[----:B------:R-:W2:Y:S01]  /*1270*/  @P0 LDG.E R19, desc[UR12][R18.64] ;  /* 0x0000000c12130981 */ /* 0x000ea2000c1e1900 */
[----:B0-----:R-:W-:-:S04]  /*1280*/  @!P0 IMAD.WIDE R14, R23, 0x4, R14 ;  /* 0x00000004170e8825 */ /* 0x001fc800078e020e */
[----:B--2---:R-:W-:-:S05]  /*1290*/  @P0 FADD R25, R22, R19 ;  /* 0x0000001316190221 */ /* 0x004fca0000000000 */
[----:B------:R0:W-:Y:S04]  /*12a0*/  @P0 STG.E desc[UR12][R2.64], R25 ;  /* 0x0000001902000986 */ /* 0x0001e8000c10190c */
[----:B------:R-:W2:Y:S04]  /*12b0*/  @!P0 LDG.E R14, desc[UR12][R14.64] ;  /* 0x0000000c0e0e8981 */ /* 0x000ea8000c1e1900 */
[----:B------:R-:W2:Y:S02]  /*12c0*/  @!P0 LDG.E R23, desc[UR12][R2.64] ;  /* 0x0000000c02178981 */ /* 0x000ea4000c1e1900 */
[----:B--2---:R-:W-:-:S05]  /*12d0*/  @!P0 FADD R23, R14, R23 ;  /* 0x000000170e178221 */ /* 0x004fca0000000000 */
[----:B------:R0:W-:Y:S02]  /*12e0*/  @!P0 STG.E desc[UR12][R2.64], R23 ;  /* 0x0000001702008986 */ /* 0x0001e4000c10190c */
.L_x_13:
[----:B------:R-:W-:Y:S05]  /*12f0*/  BRA.U UP1, `(.L_x_15) ;  /* 0xfffffff501d87547 */ /* 0x000fea000b83ffff */
.L_x_10:
[----:B0-----:R-:W0:Y:S01]  /*1300*/  LDC R2, c[0x0][0x384] ;  /* 0x0000e100ff027b82 */ /* 0x001e220000000800 */
[----:B------:R-:W-:Y:S01]  /*1310*/  ISETP.GE.U32.AND P0, PT, R12, 0xf, PT ;  /* 0x0000000f0c00780c */ /* 0x000fe20003f06070 */
[----:B-12---:R-:W-:Y:S02]  /*1320*/  IMAD R15, R13, R16, R16 ;  /* 0x000000100d0f7224 */ /* 0x006fe400078e0210 */
[----:B------:R-:W-:Y:S01]  /*1330*/  HFMA2 R27, -RZ, RZ, 0, 0 ;  /* 0x00000000ff1b7431 */ /* 0x000fe200000001ff */
[----:B------:R-:W-:Y:S01]  /*1340*/  I2FP.F32.S32 R3, UR6 ;  /* 0x0000000600037c45 */ /* 0x000fe20008201400 */
[----:B0-----:R-:W-:-:S08]  /*1350*/  IMAD R2, R2, UR5, R15 ;  /* 0x0000000502027c24 */ /* 0x001fd0000f8e020f */
[----:B------:R-:W-:Y:S05]  /*1360*/  @!P0 BRA `(.L_x_16) ;  /* 0x0000000c00c08947 */ /* 0x000fea0003800000 */
[----:B------:R-:W0:Y:S01]  /*1370*/  LDC.64 R14, c[0x0][0x3b8] ;  /* 0x0000ee00ff0e7b82 */ /* 0x000e220000000a00 */
[----:B------:R-:W-:-:S05]  /*1380*/  UMOV UR4, URZ ;  /* 0x000000ff00047c82 */ /* 0x000fca0008000000 */
.L_x_49:
[----:B-1----:R-:W-:-:S05]  /*1390*/  IADD3 R27, PT, PT, R2, UR4, RZ ;  /* 0x00000004021b7c10 */ /* 0x002fca000fffe0ff */
[----:B0-----:R-:W-:-:S05]  /*13a0*/  IMAD.WIDE R26, R27, 0x4, R14 ;  /* 0x000000041b1a7825 */ /* 0x001fca00078e020e */
[----:B------:R-:W2:Y:S01]  /*13b0*/  LDG.E R25, desc[UR12][R26.64] ;  /* 0x0000000c1a197981 */ /* 0x000ea2000c1e1900 */
[----:B------:R-:W0:Y:S01]  /*13c0*/  MUFU.RCP R0, R3 ;  /* 0x0000000300007308 */ /* 0x000e220000001000 */
[----:B------:R-:W-:Y:S01]  /*13d0*/  UIADD3 UR4, UPT, UPT, UR4, 0x10, URZ ;  /* 0x0000001004047890 */ /* 0x000fe2000fffe0ff */
[----:B------:R-:W-:Y:S05]  /*13e0*/  BSSY.RECONVERGENT B2, `(.L_x_17) ;  /* 0x000000c000027945 */ /* 0x000fea0003800200 */
[----:B------:R-:W-:Y:S01]  /*13f0*/  ISETP.NE.AND P2, PT, R6, UR4, PT ;  /* 0x0000000406007c0c */ /* 0x000fe2000bf45270 */
[----:B0-----:R-:W-:-:S04]  /*1400*/  FFMA R19, -R3, R0, 1 ;  /* 0x3f80000003137423 */ /* 0x001fc80000000100 */
[----:B------:R-:W-:Y:S01]  /*1410*/  FFMA R0, R0, R19, R0 ;  /* 0x0000001300007223 */ /* 0x000fe20000000000 */
[----:B--2---:R-:W0:Y:S03]  /*1420*/  FCHK P0, R25, R3 ;  /* 0x0000000319007302 */ /* 0x004e260000000000 */
[----:B------:R-:W-:-:S04]  /*1430*/  FFMA R19, R25, R0, RZ ;  /* 0x0000000019137223 */ /* 0x000fc800000000ff */
[----:B------:R-:W-:-:S04]  /*1440*/  FFMA R18, -R3, R19, R25 ;  /* 0x0000001303127223 */ /* 0x000fc80000000119 */
[----:B------:R-:W-:Y:S01]  /*1450*/  FFMA R19, R0, R18, R19 ;  /* 0x0000001200137223 */ /* 0x000fe20000000013 */
[----:B0-----:R-:W-:Y:S06]  /*1460*/  @!P0 BRA `(.L_x_18) ;  /* 0x00000000000c8947 */ /* 0x001fec0003800000 */
[----:B------:R-:W-:-:S07]  /*1470*/  MOV R18, 0x1490 ;  /* 0x0000149000127802 */ /* 0x000fce0000000f00 */
[----:B------:R-:W-:Y:S05]  /*1480*/  CALL.REL.NOINC `($__internal_0_$__cuda_sm3x_div_rn_noftz_f32_slowpath) ;  /* 0x0000003800047944 */ /* 0x000fea0003c00000 */
[----:B------:R-:W-:-:S07]  /*1490*/  MOV R19, R21 ;  /* 0x0000001500137202 */ /* 0x000fce0000000f00 */
.L_x_18:
[----:B------:R-:W-:Y:S05]  /*14a0*/  BSYNC.RECONVERGENT B2 ;  /* 0x0000000000027941 */ /* 0x000fea0003800200 */
.L_x_17:
[----:B------:R-:W2:Y:S01]  /*14b0*/  LDG.E R25, desc[UR12][R26.64+0x4] ;  /* 0x0000040c1a197981 */ /* 0x000ea2000c1e1900 */
[----:B------:R-:W0:Y:S01]  /*14c0*/  MUFU.RCP R0, R3 ;  /* 0x0000000300007308 */ /* 0x000e220000001000 */
[----:B------:R-:W-:Y:S02]  /*14d0*/  BSSY.RECONVERGENT B2, `(.L_x_19) ;  /* 0x000000b000027945 */ /* 0x000fe40003800200 */
[----:B------:R1:W-:Y:S01]  /*14e0*/  STG.E desc[UR12][R26.64], R19 ;  /* 0x000000131a007986 */ /* 0x0003e2000c10190c */
[----:B0-----:R-:W-:-:S04]  /*14f0*/  FFMA R21, -R3, R0, 1 ;  /* 0x3f80000003157423 */ /* 0x001fc80000000100 */
[----:B------:R-:W-:Y:S01]  /*1500*/  FFMA R0, R0, R21, R0 ;  /* 0x0000001500007223 */ /* 0x000fe20000000000 */
[----:B--2---:R-:W0:Y:S03]  /*1510*/  FCHK P0, R25, R3 ;  /* 0x0000000319007302 */ /* 0x004e260000000000 */
[----:B------:R-:W-:-:S04]  /*1520*/  FFMA R18, R0, R25, RZ ;  /* 0x0000001900127223 */ /* 0x000fc800000000ff */
[----:B------:R-:W-:-:S04]  /*1530*/  FFMA R21, -R3, R18, R25 ;  /* 0x0000001203157223 */ /* 0x000fc80000000119 */
[----:B------:R-:W-:Y:S01]  /*1540*/  FFMA R21, R0, R21, R18 ;  /* 0x0000001500157223 */ /* 0x000fe20000000012 */
[----:B01----:R-:W-:Y:S06]  /*1550*/  @!P0 BRA `(.L_x_20) ;  /* 0x0000000000088947 */ /* 0x003fec0003800000 */
[----:B------:R-:W-:-:S07]  /*1560*/  MOV R18, 0x1580 ;  /* 0x0000158000127802 */ /* 0x000fce0000000f00 */
[----:B------:R-:W-:Y:S05]  /*1570*/  CALL.REL.NOINC `($__internal_0_$__cuda_sm3x_div_rn_noftz_f32_slowpath) ;  /* 0x0000003400c87944 */ /* 0x000fea0003c00000 */
.L_x_20:
[----:B------:R-:W-:Y:S05]  /*1580*/  BSYNC.RECONVERGENT B2 ;  /* 0x0000000000027941 */ /* 0x000fea0003800200 */
.L_x_19:
        /* <DEDUP_REMOVED lines=13> */
[----:B------:R-:W-:-:S07]  /*1660*/  MOV R19, R21 ;  /* 0x0000001500137202 */ /* 0x000fce0000000f00 */
.L_x_22:
[----:B------:R-:W-:Y:S05]  /*1670*/  BSYNC.RECONVERGENT B2 ;  /* 0x0000000000027941 */ /* 0x000fea0003800200 */
.L_x_21:
        /* <DEDUP_REMOVED lines=13> */
.L_x_24:
[----:B------:R-:W-:Y:S05]  /*1750*/  BSYNC.RECONVERGENT B2 ;  /* 0x0000000000027941 */ /* 0x000fea0003800200 */
.L_x_23:
        /* <DEDUP_REMOVED lines=14> */
.L_x_26:
[----:B------:R-:W-:Y:S05]  /*1840*/  BSYNC.RECONVERGENT B2 ;  /* 0x0000000000027941 */ /* 0x000fea0003800200 */
.L_x_25:
        /* <DEDUP_REMOVED lines=13> */
.L_x_28:
[----:B------:R-:W-:Y:S05]  /*1920*/  BSYNC.RECONVERGENT B2 ;  /* 0x0000000000027941 */ /* 0x000fea0003800200 */
.L_x_27:
        /* <DEDUP_REMOVED lines=14> */
.L_x_30:
[----:B------:R-:W-:Y:S05]  /*1a10*/  BSYNC.RECONVERGENT B2 ;  /* 0x0000000000027941 */ /* 0x000fea0003800200 */
.L_x_29:
        /* <DEDUP_REMOVED lines=13> */
.L_x_32:
[----:B------:R-:W-:Y:S05]  /*1af0*/  BSYNC.RECONVERGENT B2 ;  /* 0x0000000000027941 */ /* 0x000fea0003800200 */
.L_x_31:
        /* <DEDUP_REMOVED lines=14> */
.L_x_34:
[----:B------:R-:W-:Y:S05]  /*1be0*/  BSYNC.RECONVERGENT B2 ;  /* 0x0000000000027941 */ /* 0x000fea0003800200 */
.L_x_33:
        /* <DEDUP_REMOVED lines=13> */
.L_x_36:
[----:B------:R-:W-:Y:S05]  /*1cc0*/  BSYNC.RECONVERGENT B2 ;  /* 0x0000000000027941 */ /* 0x000fea0003800200 */
.L_x_35:
        /* <DEDUP_REMOVED lines=14> */
.L_x_38:
[----:B------:R-:W-:Y:S05]  /*1db0*/  BSYNC.RECONVERGENT B2 ;  /* 0x0000000000027941 */ /* 0x000fea0003800200 */
.L_x_37:
        /* <DEDUP_REMOVED lines=13> */
.L_x_40:
[----:B------:R-:W-:Y:S05]  /*1e90*/  BSYNC.RECONVERGENT B2 ;  /* 0x0000000000027941 */ /* 0x000fea0003800200 */
.L_x_39:
        /* <DEDUP_REMOVED lines=14> */
.L_x_42:
[----:B------:R-:W-:Y:S05]  /*1f80*/  BSYNC.RECONVERGENT B2 ;  /* 0x0000000000027941 */ /* 0x000fea0003800200 */
.L_x_41:
        /* <DEDUP_REMOVED lines=13> */
.L_x_44:
[----:B------:R-:W-:Y:S05]  /*2060*/  BSYNC.RECONVERGENT B2 ;  /* 0x0000000000027941 */ /* 0x000fea0003800200 */
.L_x_43:
        /* <DEDUP_REMOVED lines=14> */
.L_x_46:
[----:B------:R-:W-:Y:S05]  /*2150*/  BSYNC.RECONVERGENT B2 ;  /* 0x0000000000027941 */ /* 0x000fea0003800200 */
.L_x_45:
        /* <DEDUP_REMOVED lines=13> */
.L_x_48:
[----:B------:R-:W-:Y:S05]  /*2230*/  BSYNC.RECONVERGENT B2 ;  /* 0x0000000000027941 */ /* 0x000fea0003800200 */
.L_x_47:
[----:B------:R1:W-:Y:S01]  /*2240*/  STG.E desc[UR12][R26.64+0x3c], R21 ;  /* 0x00003c151a007986 */ /* 0x0003e2000c10190c */
[----:B------:R-:W-:Y:S05]  /*2250*/  @P2 BRA `(.L_x_49) ;  /* 0xfffffff0004c2947 */ /* 0x000fea000383ffff */
[----:B-1----:R-:W-:-:S07]  /*2260*/  MOV R27, R6 ;  /* 0x00000006001b7202 */ /* 0x002fce0000000f00 */
.L_x_16:
[----:B------:R-:W-:-:S13]  /*2270*/  ISETP.NE.AND P0, PT, R5, RZ, PT ;  /* 0x000000ff0500720c */ /* 0x000fda0003f05270 */
[----:B------:R-:W-:Y:S05]  /*2280*/  @!P0 BRA `(.L_x_50) ;  /* 0x0000000c00d08947 */ /* 0x000fea0003800000 */
[----:B------:R-:W-:-:S04]  /*2290*/  IADD3 R0, PT, PT, R5, -0x1, RZ ;  /* 0xffffffff05007810 */ /* 0x000fc80007ffe0ff */
[----:B------:R-:W-:-:S13]  /*22a0*/  ISETP.GE.U32.AND P0, PT, R0, 0x7, PT ;  /* 0x000000070000780c */ /* 0x000fda0003f06070 */
[----:B------:R-:W-:Y:S05]  /*22b0*/  @!P0 BRA `(.L_x_51) ;  /* 0x0000000400e08947 */ /* 0x000fea0003800000 */
[----:B------:R-:W0:Y:S01]  /*22c0*/  LDC.64 R14, c[0x0][0x3b8] ;  /* 0x0000ee00ff0e7b82 */ /* 0x000e220000000a00 */
[----:B------:R-:W-:-:S05]  /*22d0*/  IADD3 R19, PT, PT, R2, R27, RZ ;  /* 0x0000001b02137210 */ /* 0x000fca0007ffe0ff */
[----:B0-----:R-:W-:-:S05]  /*22e0*/  IMAD.WIDE R14, R19, 0x4, R14 ;  /* 0x00000004130e7825 */ /* 0x001fca00078e020e */
[----:B------:R-:W2:Y:S01]  /*22f0*/  LDG.E R25, desc[UR12][R14.64] ;  /* 0x0000000c0e197981 */ /* 0x000ea2000c1e1900 */
[----:B------:R-:W0:Y:S01]  /*2300*/  MUFU.RCP R0, R3 ;  /* 0x0000000300007308 */ /* 0x000e220000001000 */
[----:B------:R-:W-:Y:S01]  /*2310*/  BSSY.RECONVERGENT B2, `(.L_x_52) ;  /* 0x000000b000027945 */ /* 0x000fe20003800200 */
[----:B0-----:R-:W-:-:S04]  /*2320*/  FFMA R19, -R3, R0, 1 ;  /* 0x3f80000003137423 */ /* 0x001fc80000000100 */
[----:B------:R-:W-:Y:S02]  /*2330*/  FFMA R0, R0, R19, R0 ;  /* 0x0000001300007223 */ /* 0x000fe40000000000 */
[----:B--2---:R-:W0:Y:S02]  /*2340*/  FCHK P0, R25, R3 ;  /* 0x0000000319007302 */ /* 0x004e240000000000 */
[----:B------:R-:W-:-:S04]  /*2350*/  FFMA R18, R0, R25, RZ ;  /* 0x0000001900127223 */ /* 0x000fc800000000ff */
[----:B------:R-:W-:-:S04]  /*2360*/  FFMA R19, -R3, R18, R25 ;  /* 0x0000001203137223 */ /* 0x000fc80000000119 */
[----:B------:R-:W-:Y:S01]  /*2370*/  FFMA R19, R0, R19, R18 ;  /* 0x0000001300137223 */ /* 0x000fe20000000012 */
[----:B0-----:R-:W-:Y:S06]  /*2380*/  @!P0 BRA `(.L_x_53) ;  /* 0x00000000000c8947 */ /* 0x001fec0003800000 */
[----:B------:R-:W-:-:S07]  /*2390*/  MOV R18, 0x23b0 ;  /* 0x000023b000127802 */ /* 0x000fce0000000f00 */
[----:B------:R-:W-:Y:S05]  /*23a0*/  CALL.REL.NOINC `($__internal_0_$__cuda_sm3x_div_rn_noftz_f32_slowpath) ;  /* 0x00000028003c7944 */ /* 0x000fea0003c00000 */
[----:B------:R-:W-:-:S07]  /*23b0*/  MOV R19, R21 ;  /* 0x0000001500137202 */ /* 0x000fce0000000f00 */
.L_x_53:
[----:B------:R-:W-:Y:S05]  /*23c0*/  BSYNC.RECONVERGENT B2 ;  /* 0x0000000000027941 */ /* 0x000fea0003800200 */
.L_x_52:
        /* <DEDUP_REMOVED lines=13> */
.L_x_55:
[----:B------:R-:W-:Y:S05]  /*24a0*/  BSYNC.RECONVERGENT B2 ;  /* 0x0000000000027941 */ /* 0x000fea0003800200 */
.L_x_54:
        /* <DEDUP_REMOVED lines=14> */
.L_x_57:
[----:B------:R-:W-:Y:S05]  /*2590*/  BSYNC.RECONVERGENT B2 ;  /* 0x0000000000027941 */ /* 0x000fea0003800200 */
.L_x_56:
        /* <DEDUP_REMOVED lines=13> */
.L_x_59:
[----:B------:R-:W-:Y:S05]  /*2670*/  BSYNC.RECONVERGENT B2 ;  /* 0x0000000000027941 */ /* 0x000fea0003800200 */
.L_x_58:
        /* <DEDUP_REMOVED lines=14> */
.L_x_61:
[----:B------:R-:W-:Y:S05]  /*2760*/  BSYNC.RECONVERGENT B2 ;  /* 0x0000000000027941 */ /* 0x000fea0003800200 */
.L_x_60:
        /* <DEDUP_REMOVED lines=13> */
.L_x_63:
[----:B------:R-:W-:Y:S05]  /*2840*/  BSYNC.RECONVERGENT B2 ;  /* 0x0000000000027941 */ /* 0x000fea0003800200 */
.L_x_62:
        /* <DEDUP_REMOVED lines=14> */
.L_x_65:
[----:B------:R-:W-:Y:S05]  /*2930*/  BSYNC.RECONVERGENT B2 ;  /* 0x0000000000027941 */ /* 0x000fea0003800200 */
.L_x_64:
        /* <DEDUP_REMOVED lines=13> */
.L_x_67:
[----:B------:R-:W-:Y:S05]  /*2a10*/  BSYNC.RECONVERGENT B2 ;  /* 0x0000000000027941 */ /* 0x000fea0003800200 */
.L_x_66:
[----:B------:R0:W-:Y:S01]  /*2a20*/  STG.E desc[UR12][R14.64+0x1c], R21 ;  /* 0x00001c150e007986 */ /* 0x0001e2000c10190c */
[----:B------:R-:W-:-:S07]  /*2a30*/  IADD3 R27, PT, PT, R27, 0x8, RZ ;  /* 0x000000081b1b7810 */ /* 0x000fce0007ffe0ff */
.L_x_51:
[----:B------:R-:W-:-:S13]  /*2a40*/  ISETP.NE.AND P0, PT, R9, RZ, PT ;  /* 0x000000ff0900720c */ /* 0x000fda0003f05270 */
[----:B------:R-:W-:Y:S05]  /*2a50*/  @!P0 BRA `(.L_x_50) ;  /* 0x0000000400dc8947 */ /* 0x000fea0003800000 */
[----:B------:R-:W-:-:S04]  /*2a60*/  IADD3 R0, PT, PT, R9, -0x1, RZ ;  /* 0xffffffff09007810 */ /* 0x000fc80007ffe0ff */
[----:B------:R-:W-:-:S13]  /*2a70*/  ISETP.GE.U32.AND P0, PT, R0, 0x3, PT ;  /* 0x000000030000780c */ /* 0x000fda0003f06070 */
[----:B------:R-:W-:Y:S05]  /*2a80*/  @!P0 BRA `(.L_x_68) ;  /* 0x0000000000f88947 */ /* 0x000fea0003800000 */
[----:B0-----:R-:W0:Y:S01]  /*2a90*/  LDC.64 R14, c[0x0][0x3b8] ;  /* 0x0000ee00ff0e7b82 */ /* 0x001e220000000a00 */
        /* <DEDUP_REMOVED lines=15> */
.L_x_70:
[----:B------:R-:W-:Y:S05]  /*2b90*/  BSYNC.RECONVERGENT B2 ;  /* 0x0000000000027941 */ /* 0x000fea0003800200 */
.L_x_69:
        /* <DEDUP_REMOVED lines=13> */
.L_x_72:
[----:B------:R-:W-:Y:S05]  /*2c70*/  BSYNC.RECONVERGENT B2 ;  /* 0x0000000000027941 */ /* 0x000fea0003800200 */
.L_x_71:
        /* <DEDUP_REMOVED lines=14> */
.L_x_74:
[----:B------:R-:W-:Y:S05]  /*2d60*/  BSYNC.RECONVERGENT B2 ;  /* 0x0000000000027941 */ /* 0x000fea0003800200 */
.L_x_73:
        /* <DEDUP_REMOVED lines=13> */
.L_x_76:
[----:B------:R-:W-:Y:S05]  /*2e40*/  BSYNC.RECONVERGENT B2 ;  /* 0x0000000000027941 */ /* 0x000fea0003800200 */
.L_x_75:
[----:B------:R1:W-:Y:S01]  /*2e50*/  STG.E desc[UR12][R14.64+0xc], R21 ;  /* 0x00000c150e007986 */ /* 0x0003e2000c10190c */
[----:B------:R-:W-:-:S07]  /*2e60*/  IADD3 R27, PT, PT, R27, 0x4, RZ ;  /* 0x000000041b1b7810 */ /* 0x000fce0007ffe0ff */
.L_x_68:
[----:B------:R-:W-:-:S13]  /*2e70*/  ISETP.NE.AND P0, PT, R8, RZ, PT ;  /* 0x000000ff0800720c */ /* 0x000fda0003f05270 */
[----:B------:R-:W-:Y:S05]  /*2e80*/  @!P0 BRA `(.L_x_50) ;  /* 0x0000000000d08947 */ /* 0x000fea0003800000 */
[----:B01----:R-:W0:Y:S01]  /*2e90*/  LDC.64 R14, c[0x0][0x3b8] ;  /* 0x0000ee00ff0e7b82 */ /* 0x003e220000000a00 */
[----:B------:R-:W-:-:S05]  /*2ea0*/  IADD3 R19, PT, PT, R2, R27, RZ ;  /* 0x0000001b02137210 */ /* 0x000fca0007ffe0ff */
[----:B0-----:R-:W-:-:S05]  /*2eb0*/  IMAD.WIDE R14, R19, 0x4, R14 ;  /* 0x00000004130e7825 */ /* 0x001fca00078e020e */
[----:B------:R-:W2:Y:S01]  /*2ec0*/  LDG.E R25, desc[UR12][R14.64] ;  /* 0x0000000c0e197981 */ /* 0x000ea2000c1e1900 */
[----:B------:R-:W0:Y:S01]  /*2ed0*/  MUFU.RCP R0, R3 ;  /* 0x0000000300007308 */ /* 0x000e220000001000 */
[----:B------:R-:W-:Y:S01]  /*2ee0*/  BSSY.RECONVERGENT B2, `(.L_x_77) ;  /* 0x000000c000027945 */ /* 0x000fe20003800200 */
[----:B------:R-:W-:Y:S01]  /*2ef0*/  ISETP.NE.AND P2, PT, R8, 0x1, PT ;  /* 0x000000010800780c */ /* 0x000fe20003f45270 */
        /* <DEDUP_REMOVED lines=10> */
.L_x_78:
[----:B------:R-:W-:Y:S05]  /*2fa0*/  BSYNC.RECONVERGENT B2 ;  /* 0x0000000000027941 */ /* 0x000fea0003800200 */
.L_x_77:
[----:B------:R2:W-:Y:S01]  /*2fb0*/  STG.E desc[UR12][R14.64], R19 ;  /* 0x000000130e007986 */ /* 0x0005e2000c10190c */
[----:B------:R-:W-:Y:S05]  /*2fc0*/  @!P2 BRA `(.L_x_50) ;  /* 0x000000000080a947 */ /* 0x000fea0003800000 */
[----:B------:R-:W3:Y:S01]  /*2fd0*/  LDG.E R25, desc[UR12][R14.64+0x4] ;  /* 0x0000040c0e197981 */ /* 0x000ee2000c1e1900 */
[----:B------:R-:W2:Y:S01]  /*2fe0*/  MUFU.RCP R0, R3 ;  /* 0x0000000300007308 */ /* 0x000ea20000001000 */
[----:B------:R-:W-:Y:S01]  /*2ff0*/  BSSY.RECONVERGENT B2, `(.L_x_79) ;  /* 0x000000c000027945 */ /* 0x000fe20003800200 */
[----:B------:R-:W-:Y:S01]  /*3000*/  ISETP.NE.AND P2, PT, R8, 0x2, PT ;  /* 0x000000020800780c */ /* 0x000fe20003f45270 */
[----:B--2---:R-:W-:-:S04]  /*3010*/  FFMA R19, -R3, R0, 1 ;  /* 0x3f80000003137423 */ /* 0x004fc80000000100 */
[----:B------:R-:W-:Y:S01]  /*3020*/  FFMA R0, R0, R19, R0 ;  /* 0x0000001300007223 */ /* 0x000fe20000000000 */
[----:B---3--:R-:W0:Y:S03]  /*3030*/  FCHK P0, R25, R3 ;  /* 0x0000000319007302 */ /* 0x008e260000000000 */
[----:B------:R-:W-:-:S04]  /*3040*/  FFMA R2, R0, R25, RZ ;  /* 0x0000001900027223 */ /* 0x000fc800000000ff */
[----:B------:R-:W-:-:S04]  /*3050*/  FFMA R19, -R3, R2, R25 ;  /* 0x0000000203137223 */ /* 0x000fc80000000119 */
[----:B------:R-:W-:Y:S01]  /*3060*/  FFMA R19, R0, R19, R2 ;  /* 0x0000001300137223 */ /* 0x000fe20000000002 */
[----:B0-----:R-:W-:Y:S06]  /*3070*/  @!P0 BRA `(.L_x_80) ;  /* 0x00000000000c8947 */ /* 0x001fec0003800000 */
[----:B------:R-:W-:-:S07]  /*3080*/  MOV R18, 0x30a0 ;  /* 0x000030a000127802 */ /* 0x000fce0000000f00 */
[----:B------:R-:W-:Y:S05]  /*3090*/  CALL.REL.NOINC `($__internal_0_$__cuda_sm3x_div_rn_noftz_f32_slowpath) ;  /* 0x0000001c00007944 */ /* 0x000fea0003c00000 */
[----:B------:R-:W-:-:S07]  /*30a0*/  MOV R19, R21 ;  /* 0x0000001500137202 */ /* 0x000fce0000000f00 */
.L_x_80:
[----:B------:R-:W-:Y:S05]  /*30b0*/  BSYNC.RECONVERGENT B2 ;  /* 0x0000000000027941 */ /* 0x000fea0003800200 */
.L_x_79:
[----:B------:R3:W-:Y:S01]  /*30c0*/  STG.E desc[UR12][R14.64+0x4], R19 ;  /* 0x000004130e007986 */ /* 0x0007e2000c10190c */
[----:B------:R-:W-:Y:S05]  /*30d0*/  @!P2 BRA `(.L_x_50) ;  /* 0x00000000003ca947 */ /* 0x000fea0003800000 */
[----:B------:R-:W2:Y:S01]  /*30e0*/  LDG.E R25, desc[UR12][R14.64+0x8] ;  /* 0x0000080c0e197981 */ /* 0x000ea2000c1e1900 */
[----:B------:R-:W3:Y:S01]  /*30f0*/  MUFU.RCP R0, R3 ;  /* 0x0000000300007308 */ /* 0x000ee20000001000 */
[----:B------:R-:W-:Y:S01]  /*3100*/  BSSY.RECONVERGENT B2, `(.L_x_81) ;  /* 0x000000b000027945 */ /* 0x000fe20003800200 */
[----:B---3--:R-:W-:-:S04]  /*3110*/  FFMA R19, -R3, R0, 1 ;  /* 0x3f80000003137423 */ /* 0x008fc80000000100 */
        /* <DEDUP_REMOVED lines=9> */
.L_x_82:
[----:B------:R-:W-:Y:S05]  /*31b0*/  BSYNC.RECONVERGENT B2 ;  /* 0x0000000000027941 */ /* 0x000fea0003800200 */
.L_x_81:
[----:B------:R4:W-:Y:S02]  /*31c0*/  STG.E desc[UR12][R14.64+0x8], R19 ;  /* 0x000008130e007986 */ /* 0x0009e4000c10190c */
.L_x_50:
[----:B--234-:R-:W2:Y:S01]  /*31d0*/  LDC R19, c[0x0][0x38c] ;  /* 0x0000e300ff137b82 */ /* 0x01cea20000000800 */
[----:B------:R-:W3:Y:S01]  /*31e0*/  LDCU UR6, c[0x0][0x394] ;  /* 0x00007280ff0677ac */ /* 0x000ee20008000800 */
[----:B------:R-:W-:Y:S02]  /*31f0*/  UIADD3 UR4, UPT, UPT, UR5, 0x1, URZ ;  /* 0x0000000105047890 */ /* 0x000fe4000fffe0ff */
[----:B---3--:R-:W-:Y:S01]  /*3200*/  UIADD3 UR7, UPT, UPT, UR7, UR6, URZ ;  /* 0x0000000607077290 */ /* 0x008fe2000fffe0ff */
[----:B--2---:R-:W-:-:S04]  /*3210*/  ISETP.NE.AND P0, PT, R19, UR5, PT ;  /* 0x0000000513007c0c */ /* 0x004fc8000bf05270 */
[----:B------:R-:W-:-:S09]  /*3220*/  UMOV UR5, UR4 ;  /* 0x0000000400057c82 */ /* 0x000fd20008000000 */
[----:B------:R-:W-:Y:S05]  /*3230*/  @P0 BRA `(.L_x_83) ;  /* 0xffffffd400d80947 */ /* 0x000fea000383ffff */
.L_x_9:
[----:B------:R-:W5:Y:S01]  /*3240*/  LDC R0, c[0x0][0x388] ;  /* 0x0000e200ff007b82 */ /* 0x000f620000000800 */
[----:B------:R-:W-:Y:S01]  /*3250*/  IMAD R10, R13, R16, R16 ;  /* 0x000000100d0a7224 */ /* 0x000fe200078e0210 */
[C---:B-----5:R-:W-:Y:S02]  /*3260*/  ISETP.GE.AND P0, PT, R0.reuse, 0x3, PT ;  /* 0x000000030000780c */ /* 0x060fe40003f06270 */
[----:B------:R-:W-:-:S05]  /*3270*/  IADD3 R0, PT, PT, R0, -0x1, RZ ;  /* 0xffffffff00007810 */ /* 0x000fca0007ffe0ff */
[----:B------:R-:W-:-:S06]  /*3280*/  IMAD R0, R0, R19, 0x1 ;  /* 0x0000000100007424 */ /* 0x000fcc00078e0213 */
[----:B------:R-:W-:Y:S05]  /*3290*/  @!P0 BRA `(.L_x_84) ;  /* 0x0000000800f48947 */ /* 0x000fea0003800000 */
[----:B------:R-:W5:Y:S02]  /*32a0*/  LDCU UR6, c[0x0][0x384] ;  /* 0x00007080ff0677ac */ /* 0x000f640008000800 */
[----:B-----5:R-:W-:-:S05]  /*32b0*/  IMAD R19, R19, UR6, RZ ;  /* 0x0000000613137c24 */ /* 0x020fca000f8e02ff */
[----:B------:R-:W-:-:S13]  /*32c0*/  ISETP.GE.AND P0, PT, R19, 0x1, PT ;  /* 0x000000011300780c */ /* 0x000fda0003f06270 */
[----:B------:R-:W-:Y:S05]  /*32d0*/  @!P0 BRA `(.L_x_84) ;  /* 0x0000000800e48947 */ /* 0x000fea0003800000 */
[----:B------:R-:W5:Y:S01]  /*32e0*/  LDCU.64 UR4, c[0x0][0x3b8] ;  /* 0x00007700ff0477ac */ /* 0x000f620008000a00 */
[----:B01----:R-:W-:Y:S01]  /*32f0*/  LOP3.LUT R21, R19, 0xf, RZ, 0xc0, !PT ;  /* 0x0000000f13157812 */ /* 0x003fe200078ec0ff */
[----:B------:R-:W-:Y:S01]  /*3300*/  IMAD R12, R17, R0, 0x1 ;  /* 0x00000001110c7424 */ /* 0x000fe200078e0200 */
[----:B------:R-:W-:Y:S02]  /*3310*/  LOP3.LUT R20, R19, 0x7, RZ, 0xc0, !PT ;  /* 0x0000000713147812 */ /* 0x000fe400078ec0ff */
[----:B------:R-:W-:Y:S02]  /*3320*/  IADD3 R2, PT, PT, R21, -0x1, RZ ;  /* 0xffffffff15027810 */ /* 0x000fe40007ffe0ff */
[----:B------:R-:W-:Y:S02]  /*3330*/  IADD3 R3, PT, PT, R20, -0x1, RZ ;  /* 0xffffffff14037810 */ /* 0x000fe40007ffe0ff */
[----:B------:R-:W-:Y:S02]  /*3340*/  LOP3.LUT R15, R19, 0x7ffffff0, RZ, 0xc0, !PT ;  /* 0x7ffffff0130f7812 */ /* 0x000fe400078ec0ff */
[----:B------:R-:W-:-:S02]  /*3350*/  ISETP.GE.U32.AND P1, PT, R2, 0x7, PT ;  /* 0x000000070200780c */ /* 0x000fc40003f26070 */
[----:B------:R-:W-:Y:S02]  /*3360*/  ISETP.GE.U32.AND P0, PT, R3, 0x3, PT ;  /* 0x000000030300780c */ /* 0x000fe40003f06070 */
[----:B------:R-:W-:Y:S02]  /*3370*/  LOP3.LUT R18, R19, 0x3, RZ, 0xc0, !PT ;  /* 0x0000000313127812 */ /* 0x000fe400078ec0ff */
[----:B--2---:R-:W-:Y:S01]  /*3380*/  IADD3 R11, PT, PT, -R15, RZ, RZ ;  /* 0x000000ff0f0b7210 */ /* 0x004fe20007ffe1ff */
[----:B-----5:R-:W-:Y:S01]  /*3390*/  UIADD3 UR4, UP0, UPT, UR4, 0x20, URZ ;  /* 0x0000002004047890 */ /* 0x020fe2000ff1e0ff */
[----:B------:R-:W-:Y:S01]  /*33a0*/  IADD3 R14, PT, PT, R10, UR6, RZ ;  /* 0x000000060a0e7c10 */ /* 0x000fe2000fffe0ff */
[----:B------:R-:W-:Y:S02]  /*33b0*/  UMOV UR6, 0x2 ;  /* 0x0000000200067882 */ /* 0x000fe40000000000 */
[----:B------:R-:W-:-:S12]  /*33c0*/  UIADD3.X UR5, UPT, UPT, URZ, UR5, URZ, UP0, !UPT ;  /* 0x00000005ff057290 */ /* 0x000fd800087fe4ff */
.L_x_90:
[----:B0---4-:R-:W0:Y:S01]  /*33d0*/  LDC.64 R6, c[0x0][0x3b8] ;  /* 0x0000ee00ff067b82 */ /* 0x011e220000000a00 */
[C---:B------:R-:W-:Y:S01]  /*33e0*/  ISETP.GE.U32.AND P2, PT, R19.reuse, 0x10, PT ;  /* 0x000000101300780c */ /* 0x040fe20003f46070 */
[----:B------:R-:W-:Y:S01]  /*33f0*/  IMAD R22, R19, UR6, R14 ;  /* 0x0000000613167c24 */ /* 0x000fe2000f8e020e */
[----:B------:R-:W-:Y:S01]  /*3400*/  IADD3 R3, PT, PT, R14, UR6, RZ ;  /* 0x000000060e037c10 */ /* 0x000fe2000fffe0ff */
[----:B------:R-:W-:-:S04]  /*3410*/  HFMA2 R23, -RZ, RZ, 0, 0 ;  /* 0x00000000ff177431 */ /* 0x000fc800000001ff */
[----:B-123--:R-:W3:Y:S01]  /*3420*/  LDC R8, c[0x0][0x384] ;  /* 0x0000e100ff087b82 */ /* 0x00eee20000000800 */
[----:B0-----:R-:W-:-:S04]  /*3430*/  IMAD.WIDE R2, R3, 0x4, R6 ;  /* 0x0000000403027825 */ /* 0x001fc800078e0206 */
[----:B---34-:R-:W-:-:S04]  /*3440*/  IMAD R5, R19, UR6, -R8 ;  /* 0x0000000613057c24 */ /* 0x018fc8000f8e0a08 */
[----:B------:R-:W-:Y:S01]  /*3450*/  IMAD.WIDE R4, R5, 0x4, R2 ;  /* 0x0000000405047825 */ /* 0x000fe200078e0202 */
[----:B------:R-:W-:Y:S06]  /*3460*/  @!P2 BRA `(.L_x_85) ;  /* 0x000000040030a947 */ /* 0x000fec0003800000 */
[----:B------:R-:W0:Y:S01]  /*3470*/  LDC R25, c[0x0][0x38c] ;  /* 0x0000e300ff197b82 */ /* 0x000e220000000800 */
[----:B------:R-:W-:Y:S01]  /*3480*/  MOV R23, R11 ;  /* 0x0000000b00177202 */ /* 0x000fe20000000f00 */
[----:B0-----:R-:W-:-:S04]  /*3490*/  IMAD R25, R25, UR6, R12 ;  /* 0x0000000619197c24 */ /* 0x001fc8000f8e020c */
[----:B------:R-:W-:-:S07]  /*34a0*/  IMAD R25, R25, R8, RZ ;  /* 0x0000000819197224 */ /* 0x000fce00078e02ff */
.L_x_86:
[----:B-1----:R-:W2:Y:S04]  /*34b0*/  LDG.E R24, desc[UR12][R2.64] ;  /* 0x0000000c02187981 */ /* 0x002ea8000c1e1900 */
[----:B------:R-:W2:Y:S01]  /*34c0*/  LDG.E R27, desc[UR12][R4.64] ;  /* 0x0000000c041b7981 */ /* 0x000ea2000c1e1900 */
[----:B------:R-:W-:Y:S02]  /*34d0*/  MOV R8, UR4 ;  /* 0x0000000400087c02 */ /* 0x000fe40008000f00 */
[----:B------:R-:W-:-:S03]  /*34e0*/  MOV R9, UR5 ;  /* 0x0000000500097c02 */ /* 0x000fc60008000f00 */
[----:B------:R-:W-:-:S04]  /*34f0*/  IMAD.WIDE R8, R25, 0x4, R8 ;  /* 0x0000000419087825 */ /* 0x000fc800078e0208 */
[----:B--2---:R-:W-:-:S05]  /*3500*/  FMUL R27, R24, R27 ;  /* 0x0000001b181b7220 */ /* 0x004fca0000400000 */
[----:B------:R0:W-:Y:S04]  /*3510*/  STG.E desc[UR12][R8.64+-0x20], R27 ;  /* 0xffffe01b08007986 */ /* 0x0001e8000c10190c */
[----:B------:R-:W2:Y:S04]  /*3520*/  LDG.E R24, desc[UR12][R2.64] ;  /* 0x0000000c02187981 */ /* 0x000ea8000c1e1900 */
[----:B------:R-:W2:Y:S02]  /*3530*/  LDG.E R29, desc[UR12][R4.64] ;  /* 0x0000000c041d7981 */ /* 0x000ea4000c1e1900 */
[----:B--2---:R-:W-:-:S05]  /*3540*/  FMUL R29, R24, R29 ;  /* 0x0000001d181d7220 */ /* 0x004fca0000400000 */
[----:B------:R1:W-:Y:S04]  /*3550*/  STG.E desc[UR12][R8.64+-0x1c], R29 ;  /* 0xffffe41d08007986 */ /* 0x0003e8000c10190c */
[----:B------:R-:W2:Y:S04]  /*3560*/  LDG.E R24, desc[UR12][R2.64] ;  /* 0x0000000c02187981 */ /* 0x000ea8000c1e1900 */
[----:B------:R-:W2:Y:S02]  /*3570*/  LDG.E R26, desc[UR12][R4.64] ;  /* 0x0000000c041a7981 */ /* 0x000ea4000c1e1900 */
[----:B--2---:R-:W-:-:S05]  /*3580*/  FMUL R24, R24, R26 ;  /* 0x0000001a18187220 */ /* 0x004fca0000400000 */
[----:B------:R2:W-:Y:S04]  /*3590*/  STG.E desc[UR12][R8.64+-0x18], R24 ;  /* 0xffffe81808007986 */ /* 0x0005e8000c10190c */
[----:B------:R-:W0:Y:S04]  /*35a0*/  LDG.E R26, desc[UR12][R2.64] ;  /* 0x0000000c021a7981 */ /* 0x000e28000c1e1900 */
[----:B------:R-:W0:Y:S02]  /*35b0*/  LDG.E R28, desc[UR12][R4.64] ;  /* 0x0000000c041c7981 */ /* 0x000e24000c1e1900 */
[----:B0-----:R-:W-:-:S05]  /*35c0*/  FMUL R27, R26, R28 ;  /* 0x0000001c1a1b7220 */ /* 0x001fca0000400000 */
[----:B------:R0:W-:Y:S04]  /*35d0*/  STG.E desc[UR12][R8.64+-0x14], R27 ;  /* 0xffffec1b08007986 */ /* 0x0001e8000c10190c */
[----:B------:R-:W1:Y:S04]  /*35e0*/  LDG.E R26, desc[UR12][R2.64] ;  /* 0x0000000c021a7981 */ /* 0x000e68000c1e1900 */
[----:B------:R-:W1:Y:S02]  /*35f0*/  LDG.E R28, desc[UR12][R4.64] ;  /* 0x0000000c041c7981 */ /* 0x000e64000c1e1900 */
[----:B-1----:R-:W-:-:S05]  /*3600*/  FMUL R29, R26, R28 ;  /* 0x0000001c1a1d7220 */ /* 0x002fca0000400000 */
[----:B------:R1:W-:Y:S04]  /*3610*/  STG.E desc[UR12][R8.64+-0x10], R29 ;  /* 0xfffff01d08007986 */ /* 0x0003e8000c10190c */
[----:B------:R-:W3:Y:S04]  /*3620*/  LDG.E R26, desc[UR12][R2.64] ;  /* 0x0000000c021a7981 */ /* 0x000ee8000c1e1900 */
[----:B------:R-:W3:Y:S02]  /*3630*/  LDG.E R28, desc[UR12][R4.64] ;  /* 0x0000000c041c7981 */ /* 0x000ee4000c1e1900 */
[----:B---3--:R-:W-:-:S05]  /*3640*/  FMUL R26, R26, R28 ;  /* 0x0000001c1a1a7220 */ /* 0x008fca0000400000 */
[----:B------:R3:W-:Y:S04]  /*3650*/  STG.E desc[UR12][R8.64+-0xc], R26 ;  /* 0xfffff41a08007986 */ /* 0x0007e8000c10190c */
[----:B--2---:R-:W0:Y:S04]  /*3660*/  LDG.E R24, desc[UR12][R2.64] ;  /* 0x0000000c02187981 */ /* 0x004e28000c1e1900 */
[----:B------:R-:W0:Y:S02]  /*3670*/  LDG.E R28, desc[UR12][R4.64] ;  /* 0x0000000c041c7981 */ /* 0x000e24000c1e1900 */
[----:B0-----:R-:W-:-:S05]  /*3680*/  FMUL R27, R24, R28 ;  /* 0x0000001c181b7220 */ /* 0x001fca0000400000 */
[----:B------:R0:W-:Y:S04]  /*3690*/  STG.E desc[UR12][R8.64+-0x8], R27 ;  /* 0xfffff81b08007986 */ /* 0x0001e8000c10190c */
[----:B------:R-:W1:Y:S04]  /*36a0*/  LDG.E R24, desc[UR12][R2.64] ;  /* 0x0000000c02187981 */ /* 0x000e68000c1e1900 */
[----:B------:R-:W1:Y:S02]  /*36b0*/  LDG.E R28, desc[UR12][R4.64] ;  /* 0x0000000c041c7981 */ /* 0x000e64000c1e1900 */
[----:B-1----:R-:W-:-:S05]  /*36c0*/  FMUL R29, R24, R28 ;  /* 0x0000001c181d7220 */ /* 0x002fca0000400000 */
[----:B------:R1:W-:Y:S04]  /*36d0*/  STG.E desc[UR12][R8.64+-0x4], R29 ;  /* 0xfffffc1d08007986 */ /* 0x0003e8000c10190c */
[----:B------:R-:W2:Y:S04]  /*36e0*/  LDG.E R24, desc[UR12][R2.64] ;  /* 0x0000000c02187981 */ /* 0x000ea8000c1e1900 */
[----:B------:R-:W2:Y:S02]  /*36f0*/  LDG.E R28, desc[UR12][R4.64] ;  /* 0x0000000c041c7981 */ /* 0x000ea4000c1e1900 */
[----:B--2---:R-:W-:-:S05]  /*3700*/  FMUL R24, R24, R28 ;  /* 0x0000001c18187220 */ /* 0x004fca0000400000 */
[----:B------:R2:W-:Y:S04]  /*3710*/  STG.E desc[UR12][R8.64], R24 ;  /* 0x0000001808007986 */ /* 0x0005e8000c10190c */
[----:B---3--:R-:W0:Y:S04]  /*3720*/  LDG.E R26, desc[UR12][R2.64] ;  /* 0x0000000c021a7981 */ /* 0x008e28000c1e1900 */
        /* <DEDUP_REMOVED lines=24> */
[----:B------:R-:W0:Y:S01]  /*38b0*/  LDG.E R28, desc[UR12][R4.64] ;  /* 0x0000000c041c7981 */ /* 0x000e22000c1e1900 */
[----:B------:R-:W-:Y:S02]  /*38c0*/  IADD3 R23, PT, PT, R23, 0x10, RZ ;  /* 0x0000001017177810 */ /* 0x000fe40007ffe0ff */
[----:B------:R-:W-:-:S02]  /*38d0*/  IADD3 R25, PT, PT, R25, 0x10, RZ ;  /* 0x0000001019197810 */ /* 0x000fc40007ffe0ff */
[----:B------:R-:W-:Y:S01]  /*38e0*/  ISETP.NE.AND P2, PT, R23, RZ, PT ;  /* 0x000000ff1700720c */ /* 0x000fe20003f45270 */
[----:B0-----:R-:W-:-:S05]  /*38f0*/  FMUL R27, R26, R28 ;  /* 0x0000001c1a1b7220 */ /* 0x001fca0000400000 */
[----:B------:R1:W-:Y:S07]  /*3900*/  STG.E desc[UR12][R8.64+0x1c], R27 ;  /* 0x00001c1b08007986 */ /* 0x0003ee000c10190c */
[----:B------:R-:W-:Y:S05]  /*3910*/  @P2 BRA `(.L_x_86) ;  /* 0xfffffff800e42947 */ /* 0x000fea000383ffff */
[----:B------:R-:W-:-:S07]  /*3920*/  MOV R23, R15 ;  /* 0x0000000f00177202 */ /* 0x000fce0000000f00 */
.L_x_85:
[----:B------:R-:W-:-:S13]  /*3930*/  ISETP.NE.AND P2, PT, R21, RZ, PT ;  /* 0x000000ff1500720c */ /* 0x000fda0003f45270 */
[----:B------:R-:W-:Y:S05]  /*3940*/  @!P2 BRA `(.L_x_87) ;  /* 0x000000040038a947 */ /* 0x000fea0003800000 */
[----:B------:R-:W-:Y:S01]  /*3950*/  ISETP.NE.AND P2, PT, R20, RZ, PT ;  /* 0x000000ff1400720c */ /* 0x000fe20003f45270 */
[----:B------:R-:W-:-:S12]  /*3960*/  @!P1 BRA `(.L_x_88) ;  /* 0x00000000008c9947 */ /* 0x000fd80003800000 */
[----:B-1----:R-:W2:Y:S04]  /*3970*/  LDG.E R8, desc[UR12][R2.64] ;  /* 0x0000000c02087981 */ /* 0x002ea8000c1e1900 */
[----:B------:R-:W2:Y:S01]  /*3980*/  LDG.E R9, desc[UR12][R4.64] ;  /* 0x0000000c04097981 */ /* 0x000ea2000c1e1900 */
[----:B------:R-:W-:Y:S01]  /*3990*/  IADD3 R27, PT, PT, R22, R23, RZ ;  /* 0x00000017161b7210 */ /* 0x000fe20007ffe0ff */
[----:B--2---:R-:W-:-:S04]  /*39a0*/  FMUL R25, R8, R9 ;  /* 0x0000000908197220 */ /* 0x004fc80000400000 */
[----:B------:R-:W-:-:S05]  /*39b0*/  IMAD.WIDE R8, R27, 0x4, R6 ;  /* 0x000000041b087825 */ /* 0x000fca00078e0206 */
        /* <DEDUP_REMOVED lines=26> */
[----:B------:R-:W1:Y:S01]  /*3b60*/  LDG.E R26, desc[UR12][R4.64] ;  /* 0x0000000c041a7981 */ /* 0x000e62000c1e1900 */
[----:B------:R-:W-:Y:S01]  /*3b70*/  IADD3 R23, PT, PT, R23, 0x8, RZ ;  /* 0x0000000817177810 */ /* 0x000fe20007ffe0ff */
[----:B-1----:R-:W-:-:S05]  /*3b80*/  FMUL R27, R24, R26 ;  /* 0x0000001a181b7220 */ /* 0x002fca0000400000 */
[----:B------:R2:W-:Y:S02]  /*3b90*/  STG.E desc[UR12][R8.64+0x1c], R27 ;  /* 0x00001c1b08007986 */ /* 0x0005e4000c10190c */
.L_x_88:
[----:B------:R-:W-:Y:S05]  /*3ba0*/  @!P2 BRA `(.L_x_87) ;  /* 0x0000000000a0a947 */ /* 0x000fea0003800000 */
[----:B------:R-:W-:Y:S01]  /*3bb0*/  ISETP.NE.AND P2, PT, R18, RZ, PT ;  /* 0x000000ff1200720c */ /* 0x000fe20003f45270 */
[----:B------:R-:W-:-:S12]  /*3bc0*/  @!P0 BRA `(.L_x_89) ;  /* 0x00000000004c8947 */ /* 0x000fd80003800000 */
[----:B-12---:R-:W2:Y:S04]  /*3bd0*/  LDG.E R8, desc[UR12][R2.64] ;  /* 0x0000000c02087981 */ /* 0x006ea8000c1e1900 */
        /* <DEDUP_REMOVED lines=14> */
[----:B------:R-:W0:Y:S01]  /*3cc0*/  LDG.E R26, desc[UR12][R4.64] ;  /* 0x0000000c041a7981 */ /* 0x000e22000c1e1900 */
[----:B------:R-:W-:Y:S01]  /*3cd0*/  IADD3 R23, PT, PT, R23, 0x4, RZ ;  /* 0x0000000417177810 */ /* 0x000fe20007ffe0ff */
[----:B0-----:R-:W-:-:S05]  /*3ce0*/  FMUL R25, R24, R26 ;  /* 0x0000001a18197220 */ /* 0x001fca0000400000 */
[----:B------:R3:W-:Y:S02]  /*3cf0*/  STG.E desc[UR12][R8.64+0xc], R25 ;  /* 0x00000c1908007986 */ /* 0x0007e4000c10190c */
.L_x_89:
[----:B------:R-:W-:Y:S05]  /*3d00*/  @!P2 BRA `(.L_x_87) ;  /* 0x000000000048a947 */ /* 0x000fea0003800000 */
[----:B-123--:R-:W2:Y:S04]  /*3d10*/  LDG.E R8, desc[UR12][R2.64] ;  /* 0x0000000c02087981 */ /* 0x00eea8000c1e1900 */
[----:B------:R-:W2:Y:S01]  /*3d20*/  LDG.E R9, desc[UR12][R4.64] ;  /* 0x0000000c04097981 */ /* 0x000ea2000c1e1900 */
[----:B------:R-:W-:Y:S02]  /*3d30*/  IADD3 R23, PT, PT, R22, R23, RZ ;  /* 0x0000001716177210 */ /* 0x000fe40007ffe0ff */
[----:B------:R-:W-:-:S03]  /*3d40*/  ISETP.NE.AND P2, PT, R18, 0x1, PT ;  /* 0x000000011200780c */ /* 0x000fc60003f45270 */
[----:B------:R-:W-:-:S04]  /*3d50*/  IMAD.WIDE R6, R23, 0x4, R6 ;  /* 0x0000000417067825 */ /* 0x000fc800078e0206 */
[----:B--2---:R-:W-:-:S05]  /*3d60*/  FMUL R9, R8, R9 ;  /* 0x0000000908097220 */ /* 0x004fca0000400000 */
[----:B------:R0:W-:Y:S01]  /*3d70*/  STG.E desc[UR12][R6.64], R9 ;  /* 0x0000000906007986 */ /* 0x0001e2000c10190c */
[----:B------:R-:W-:Y:S05]  /*3d80*/  @!P2 BRA `(.L_x_87) ;  /* 0x000000000028a947 */ /* 0x000fea0003800000 */
[----:B------:R-:W2:Y:S04]  /*3d90*/  LDG.E R8, desc[UR12][R2.64] ;  /* 0x0000000c02087981 */ /* 0x000ea8000c1e1900 */
[----:B0-----:R-:W2:Y:S01]  /*3da0*/  LDG.E R9, desc[UR12][R4.64] ;  /* 0x0000000c04097981 */ /* 0x001ea2000c1e1900 */
[----:B------:R-:W-:Y:S01]  /*3db0*/  ISETP.NE.AND P2, PT, R18, 0x2, PT ;  /* 0x000000021200780c */ /* 0x000fe20003f45270 */
[----:B--2---:R-:W-:-:S05]  /*3dc0*/  FMUL R9, R8, R9 ;  /* 0x0000000908097220 */ /* 0x004fca0000400000 */
[----:B------:R4:W-:Y:S07]  /*3dd0*/  STG.E desc[UR12][R6.64+0x4], R9 ;  /* 0x0000040906007986 */ /* 0x0009ee000c10190c */
[----:B------:R-:W-:Y:S05]  /*3de0*/  @!P2 BRA `(.L_x_87) ;  /* 0x000000000010a947 */ /* 0x000fea0003800000 */
[----:B------:R-:W4:Y:S04]  /*3df0*/  LDG.E R2, desc[UR12][R2.64] ;  /* 0x0000000c02027981 */ /* 0x000f28000c1e1900 */
[----:B------:R-:W4:Y:S02]  /*3e00*/  LDG.E R5, desc[UR12][R4.64] ;  /* 0x0000000c04057981 */ /* 0x000f24000c1e1900 */
[----:B----4-:R-:W-:-:S05]  /*3e10*/  FMUL R9, R2, R5 ;  /* 0x0000000502097220 */ /* 0x010fca0000400000 */
[----:B------:R0:W-:Y:S02]  /*3e20*/  STG.E desc[UR12][R6.64+0x8], R9 ;  /* 0x0000080906007986 */ /* 0x0001e4000c10190c */
.L_x_87:
[----:B------:R-:W5:Y:S01]  /*3e30*/  LDCU UR7, c[0x0][0x388] ;  /* 0x00007100ff0777ac */ /* 0x000f620008000800 */
[----:B------:R-:W-:-:S04]  /*3e40*/  UIADD3 UR6, UPT, UPT, UR6, 0x1, URZ ;  /* 0x0000000106067890 */ /* 0x000fc8000fffe0ff */
[----:B-----5:R-:W-:-:S09]  /*3e50*/  UISETP.NE.AND UP0, UPT, UR6, UR7, UPT ;  /* 0x000000070600728c */ /* 0x020fd2000bf05270 */
[----:B------:R-:W-:Y:S05]  /*3e60*/  BRA.U UP0, `(.L_x_90) ;  /* 0xfffffff500587547 */ /* 0x000fea000b83ffff */
.L_x_84:
[----:B------:R-:W5:Y:S02]  /*3e70*/  LDCU UR10, c[0x0][0x384] ;  /* 0x00007080ff0a77ac */ /* 0x000f640008000800 */
[----:B-----5:R-:W-:-:S09]  /*3e80*/  UISETP.GE.AND UP0, UPT, UR10, 0x1, UPT ;  /* 0x000000010a00788c */ /* 0x020fd2000bf06270 */
[----:B------:R-:W-:Y:S05]  /*3e90*/  BRA.U !UP0, `(.L_x_91) ;  /* 0x00000009089c7547 */ /* 0x000fea000b800000 */
[----:B------:R-:W-:Y:S01]  /*3ea0*/  UIADD3 UR4, UPT, UPT, UR10, -0x1, URZ ;  /* 0xffffffff0a047890 */ /* 0x000fe2000fffe0ff */
[----:B------:R-:W-:Y:S01]  /*3eb0*/  HFMA2 R3, -RZ, RZ, 0, 0 ;  /* 0x00000000ff037431 */ /* 0x000fe200000001ff */
[----:B------:R-:W-:Y:S02]  /*3ec0*/  ULOP3.LUT UR14, UR10, 0xf, URZ, 0xc0, !UPT ;  /* 0x0000000f0a0e7892 */ /* 0x000fe4000f8ec0ff */
[----:B------:R-:W-:Y:S02]  /*3ed0*/  UISETP.GE.U32.AND UP1, UPT, UR4, 0xf, UPT ;  /* 0x0000000f0400788c */ /* 0x000fe4000bf26070 */
[----:B------:R-:W-:-:S07]  /*3ee0*/  UISETP.NE.AND UP0, UPT, UR14, URZ, UPT ;  /* 0x000000ff0e00728c */ /* 0x000fce000bf05270 */
[----:B------:R-:W-:Y:S05]  /*3ef0*/  BRA.U !UP1, `(.L_x_92) ;  /* 0x0000000509347547 */ /* 0x000fea000b800000 */
[----:B------:R-:W5:Y:S01]  /*3f00*/  LDCU.64 UR8, c[0x0][0x3b0] ;  /* 0x00007600ff0877ac */ /* 0x000f620008000a00 */
[----:B------:R-:W-:Y:S01]  /*3f10*/  MOV R2, R16 ;  /* 0x0000001000027202 */ /* 0x000fe20000000f00 */
[----:B------:R-:W0:Y:S01]  /*3f20*/  LDCU.64 UR6, c[0x0][0x3c0] ;  /* 0x00007800ff0677ac */ /* 0x000e220008000a00 */
[----:B------:R-:W1:Y:S01]  /*3f30*/  LDCU.64 UR4, c[0x0][0x3e8] ;  /* 0x00007d00ff0477ac */ /* 0x000e620008000a00 */
[----:B------:R-:W-:-:S04]  /*3f40*/  ULOP3.LUT UR15, UR10, 0x7ffffff0, URZ, 0xc0, !UPT ;  /* 0x7ffffff00a0f7892 */ /* 0x000fc8000f8ec0ff */
[----:B------:R-:W-:Y:S02]  /*3f50*/  UIADD3 UR11, UPT, UPT, -UR15, URZ, URZ ;  /* 0x000000ff0f0b7290 */ /* 0x000fe4000fffe1ff */
[----:B-----5:R-:W-:Y:S01]  /*3f60*/  UIADD3 UR8, UP1, UPT, UR8, 0x20, URZ ;  /* 0x0000002008087890 */ /* 0x020fe2000ff3e0ff */
[----:B------:R-:W-:-:S03]  /*3f70*/  MOV R3, UR15 ;  /* 0x0000000f00037c02 */ /* 0x000fc60008000f00 */
[----:B------:R-:W-:Y:S02]  /*3f80*/  UIADD3.X UR9, UPT, UPT, URZ, UR9, URZ, UP1, !UPT ;  /* 0x00000009ff097290 */ /* 0x000fe40008ffe4ff */
[----:B0-----:R-:W-:Y:S01]  /*3f90*/  UIADD3 UR6, UP2, UPT, UR6, 0x20, URZ ;  /* 0x0000002006067890 */ /* 0x001fe2000ff5e0ff */
[----:B------:R-:W-:Y:S01]  /*3fa0*/  MOV R12, UR8 ;  /* 0x00000008000c7c02 */ /* 0x000fe20008000f00 */
[----:B-1----:R-:W-:Y:S02]  /*3fb0*/  UIADD3 UR4, UP3, UPT, UR4, 0x20, URZ ;  /* 0x0000002004047890 */ /* 0x002fe4000ff7e0ff */
[----:B------:R-:W-:Y:S01]  /*3fc0*/  MOV R15, UR9 ;  /* 0x00000009000f7c02 */ /* 0x000fe20008000f00 */
[----:B------:R-:W-:Y:S02]  /*3fd0*/  UIADD3.X UR7, UPT, UPT, URZ, UR7, URZ, UP2, !UPT ;  /* 0x00000007ff077290 */ /* 0x000fe400097fe4ff */
[----:B------:R-:W-:-:S12]  /*3fe0*/  UIADD3.X UR5, UPT, UPT, URZ, UR5, URZ, UP3, !UPT ;  /* 0x00000005ff057290 */ /* 0x000fd80009ffe4ff */
.L_x_93:
[----:B--234-:R-:W-:Y:S02]  /*3ff0*/  MOV R4, R12 ;  /* 0x0000000c00047202 */ /* 0x01cfe40000000f00 */
[----:B------:R-:W-:-:S05]  /*4000*/  MOV R5, R15 ;  /* 0x0000000f00057202 */ /* 0x000fca0000000f00 */
[----:B------:R-:W2:Y:S01]  /*4010*/  LDG.E R11, desc[UR12][R4.64+-0x20] ;  /* 0xffffe00c040b7981 */ /* 0x000ea2000c1e1900 */
[----:B------:R-:W-:Y:S02]  /*4020*/  MOV R6, UR6 ;  /* 0x0000000600067c02 */ /* 0x000fe40008000f00 */
[----:B------:R-:W-:Y:S02]  /*4030*/  MOV R7, UR7 ;  /* 0x0000000700077c02 */ /* 0x000fe40008000f00 */
[----:B------:R-:W-:Y:S02]  /*4040*/  MOV R8, UR4 ;  /* 0x0000000400087c02 */ /* 0x000fe40008000f00 */
[----:B------:R-:W-:Y:S01]  /*4050*/  MOV R9, UR5 ;  /* 0x0000000500097c02 */ /* 0x000fe20008000f00 */
[----:B------:R-:W-:-:S04]  /*4060*/  IMAD.WIDE R6, R2, 0x4, R6 ;  /* 0x0000000402067825 */ /* 0x000fc800078e0206 */
[----:B------:R-:W-:Y:S01]  /*4070*/  IMAD.WIDE R8, R2, 0x4, R8 ;  /* 0x0000000402087825 */ /* 0x000fe200078e0208 */
[----:B--2---:R-:W-:Y:S04]  /*4080*/  STG.E desc[UR12][R6.64+-0x20], R11 ;  /* 0xffffe00b06007986 */ /* 0x004fe8000c10190c */
[----:B------:R0:W-:Y:S04]  /*4090*/  STG.E desc[UR12][R8.64+-0x20], R11 ;  /* 0xffffe00b08007986 */ /* 0x0001e8000c10190c */
[----:B------:R-:W2:Y:S04]  /*40a0*/  LDG.E R15, desc[UR12][R4.64+-0x1c] ;  /* 0xffffe40c040f7981 */ /* 0x000ea8000c1e1900 */
[----:B--2---:R-:W-:Y:S04]  /*40b0*/  STG.E desc[UR12][R6.64+-0x1c], R15 ;  /* 0xffffe40f06007986 */ /* 0x004fe8000c10190c */
[----:B------:R1:W-:Y:S04]  /*40c0*/  STG.E desc[UR12][R8.64+-0x1c], R15 ;  /* 0xffffe40f08007986 */ /* 0x0003e8000c10190c */
[----:B------:R-:W2:Y:S04]  /*40d0*/  LDG.E R19, desc[UR12][R4.64+-0x18] ;  /* 0xffffe80c04137981 */ /* 0x000ea8000c1e1900 */
[----:B--2---:R-:W-:Y:S04]  /*40e0*/  STG.E desc[UR12][R6.64+-0x18], R19 ;  /* 0xffffe81306007986 */ /* 0x004fe8000c10190c */
[----:B------:R2:W-:Y:S04]  /*40f0*/  STG.E desc[UR12][R8.64+-0x18], R19 ;  /* 0xffffe81308007986 */ /* 0x0005e8000c10190c */
[----:B------:R-:W3:Y:S04]  /*4100*/  LDG.E R21, desc[UR12][R4.64+-0x14] ;  /* 0xffffec0c04157981 */ /* 0x000ee8000c1e1900 */
[----:B---3--:R-:W-:Y:S04]  /*4110*/  STG.E desc[UR12][R6.64+-0x14], R21 ;  /* 0xffffec1506007986 */ /* 0x008fe8000c10190c */
[----:B------:R3:W-:Y:S04]  /*4120*/  STG.E desc[UR12][R8.64+-0x14], R21 ;  /* 0xffffec1508007986 */ /* 0x0007e8000c10190c */
[----:B------:R-:W4:Y:S04]  /*4130*/  LDG.E R23, desc[UR12][R4.64+-0x10] ;  /* 0xfffff00c04177981 */ /* 0x000f28000c1e1900 */
[----:B----4-:R-:W-:Y:S04]  /*4140*/  STG.E desc[UR12][R6.64+-0x10], R23 ;  /* 0xfffff01706007986 */ /* 0x010fe8000c10190c */
[----:B------:R4:W-:Y:S04]  /*4150*/  STG.E desc[UR12][R8.64+-0x10], R23 ;  /* 0xfffff01708007986 */ /* 0x0009e8000c10190c */
[----:B0-----:R-:W5:Y:S04]  /*4160*/  LDG.E R11, desc[UR12][R4.64+-0xc] ;  /* 0xfffff40c040b7981 */ /* 0x001f68000c1e1900 */
[----:B-----5:R-:W-:Y:S04]  /*4170*/  STG.E desc[UR12][R6.64+-0xc], R11 ;  /* 0xfffff40b06007986 */ /* 0x020fe8000c10190c */
[----:B------:R0:W-:Y:S04]  /*4180*/  STG.E desc[UR12][R8.64+-0xc], R11 ;  /* 0xfffff40b08007986 */ /* 0x0001e8000c10190c */
[----:B-1----:R-:W5:Y:S04]  /*4190*/  LDG.E R15, desc[UR12][R4.64+-0x8] ;  /* 0xfffff80c040f7981 */ /* 0x002f68000c1e1900 */
[----:B-----5:R-:W-:Y:S04]  /*41a0*/  STG.E desc[UR12][R6.64+-0x8], R15 ;  /* 0xfffff80f06007986 */ /* 0x020fe8000c10190c */
[----:B------:R1:W-:Y:S04]  /*41b0*/  STG.E desc[UR12][R8.64+-0x8], R15 ;  /* 0xfffff80f08007986 */ /* 0x0003e8000c10190c */
[----:B--2---:R-:W2:Y:S04]  /*41c0*/  LDG.E R19, desc[UR12][R4.64+-0x4] ;  /* 0xfffffc0c04137981 */ /* 0x004ea8000c1e1900 */
[----:B--2---:R-:W-:Y:S04]  /*41d0*/  STG.E desc[UR12][R6.64+-0x4], R19 ;  /* 0xfffffc1306007986 */ /* 0x004fe8000c10190c */
[----:B------:R2:W-:Y:S04]  /*41e0*/  STG.E desc[UR12][R8.64+-0x4], R19 ;  /* 0xfffffc1308007986 */ /* 0x0005e8000c10190c */
[----:B---3--:R-:W3:Y:S04]  /*41f0*/  LDG.E R21, desc[UR12][R4.64] ;  /* 0x0000000c04157981 */ /* 0x008ee8000c1e1900 */
[----:B---3--:R-:W-:Y:S04]  /*4200*/  STG.E desc[UR12][R6.64], R21 ;  /* 0x0000001506007986 */ /* 0x008fe8000c10190c */
[----:B------:R3:W-:Y:S04]  /*4210*/  STG.E desc[UR12][R8.64], R21 ;  /* 0x0000001508007986 */ /* 0x0007e8000c10190c */
[----:B----4-:R-:W4:Y:S04]  /*4220*/  LDG.E R23, desc[UR12][R4.64+0x4] ;  /* 0x0000040c04177981 */ /* 0x010f28000c1e1900 */
        /* <DEDUP_REMOVED lines=9> */
[----:B--2---:R2:W-:Y:S04]  /*42c0*/  STG.E desc[UR12][R6.64+0x10], R19 ;  /* 0x0000101306007986 */ /* 0x0045e8000c10190c */
[----:B------:R2:W-:Y:S04]  /*42d0*/  STG.E desc[UR12][R8.64+0x10], R19 ;  /* 0x0000101308007986 */ /* 0x0005e8000c10190c */
[----:B---3--:R-:W3:Y:S04]  /*42e0*/  LDG.E R21, desc[UR12][R4.64+0x14] ;  /* 0x0000140c04157981 */ /* 0x008ee8000c1e1900 */
[----:B---3--:R2:W-:Y:S04]  /*42f0*/  STG.E desc[UR12][R6.64+0x14], R21 ;  /* 0x0000141506007986 */ /* 0x0085e8000c10190c */
[----:B------:R2:W-:Y:S04]  /*4300*/  STG.E desc[UR12][R8.64+0x14], R21 ;  /* 0x0000141508007986 */ /* 0x0005e8000c10190c */
[----:B----4-:R-:W3:Y:S04]  /*4310*/  LDG.E R23, desc[UR12][R4.64+0x18] ;  /* 0x0000180c04177981 */ /* 0x010ee8000c1e1900 */
[----:B---3--:R2:W-:Y:S04]  /*4320*/  STG.E desc[UR12][R6.64+0x18], R23 ;  /* 0x0000181706007986 */ /* 0x0085e8000c10190c */
[----:B------:R2:W-:Y:S04]  /*4330*/  STG.E desc[UR12][R8.64+0x18], R23 ;  /* 0x0000181708007986 */ /* 0x0005e8000c10190c */
[----:B0-----:R-:W3:Y:S01]  /*4340*/  LDG.E R11, desc[UR12][R4.64+0x1c] ;  /* 0x00001c0c040b7981 */ /* 0x001ee2000c1e1900 */
[----:B------:R-:W-:Y:S01]  /*4350*/  UIADD3 UR11, UPT, UPT, UR11, 0x10, URZ ;  /* 0x000000100b0b7890 */ /* 0x000fe2000fffe0ff */
[----:B------:R-:W-:-:S02]  /*4360*/  IADD3 R12, P0, PT, R4, 0x40, RZ ;  /* 0x00000040040c7810 */ /* 0x000fc40007f1e0ff */
[----:B------:R-:W-:Y:S01]  /*4370*/  IADD3 R2, PT, PT, R2, 0x10, RZ ;  /* 0x0000001002027810 */ /* 0x000fe20007ffe0ff */
[----:B------:R-:W-:Y:S01]  /*4380*/  UISETP.NE.AND UP1, UPT, UR11, URZ, UPT ;  /* 0x000000ff0b00728c */ /* 0x000fe2000bf25270 */
[----:B-1----:R-:W-:Y:S01]  /*4390*/  IADD3.X R15, PT, PT, RZ, R5, RZ, P0, !PT ;  /* 0x00000005ff0f7210 */ /* 0x002fe200007fe4ff */
[----:B---3--:R2:W-:Y:S04]  /*43a0*/  STG.E desc[UR12][R6.64+0x1c], R11 ;  /* 0x00001c0b06007986 */ /* 0x0085e8000c10190c */
[----:B------:R2:W-:Y:S03]  /*43b0*/  STG.E desc[UR12][R8.64+0x1c], R11 ;  /* 0x00001c0b08007986 */ /* 0x0005e6000c10190c */
[----:B------:R-:W-:Y:S05]  /*43c0*/  BRA.U UP1, `(.L_x_93) ;  /* 0xfffffffd01087547 */ /* 0x000fea000b83ffff */
.L_x_92:
[----:B------:R-:W-:Y:S05]  /*43d0*/  BRA.U !UP0, `(.L_x_91) ;  /* 0x00000005084c7547 */ /* 0x000fea000b800000 */
[----:B------:R-:W-:Y:S02]  /*43e0*/  UISETP.GE.U32.AND UP0, UPT, UR14, 0x8, UPT ;  /* 0x000000080e00788c */ /* 0x000fe4000bf06070 */
[----:B------:R-:W-:-:S04]  /*43f0*/  ULOP3.LUT UR5, UR10, 0x7, URZ, 0xc0, !UPT ;  /* 0x000000070a057892 */ /* 0x000fc8000f8ec0ff */
[----:B------:R-:W-:-:S03]  /*4400*/  UISETP.NE.AND UP1, UPT, UR5, URZ, UPT ;  /* 0x000000ff0500728c */ /* 0x000fc6000bf25270 */
[----:B------:R-:W-:Y:S08]  /*4410*/  BRA.U !UP0, `(.L_x_94) ;  /* 0x0000000108807547 */ /* 0x000ff0000b800000 */
[----:B01234-:R-:W0:Y:S08]  /*4420*/  LDC.64 R4, c[0x0][0x3b0] ;  /* 0x0000ec00ff047b82 */ /* 0x01fe300000000a00 */
[----:B------:R-:W1:Y:S08]  /*4430*/  LDC.64 R6, c[0x0][0x3c0] ;  /* 0x0000f000ff067b82 */ /* 0x000e700000000a00 */
[----:B------:R-:W2:Y:S01]  /*4440*/  LDC.64 R8, c[0x0][0x3e8] ;  /* 0x0000fa00ff087b82 */ /* 0x000ea20000000a00 */
[----:B0-----:R-:W-:-:S05]  /*4450*/  IMAD.WIDE.U32 R4, R3, 0x4, R4 ;  /* 0x0000000403047825 */ /* 0x001fca00078e0004 */
[----:B------:R-:W3:Y:S01]  /*4460*/  LDG.E R11, desc[UR12][R4.64] ;  /* 0x0000000c040b7981 */ /* 0x000ee2000c1e1900 */
[----:B------:R-:W-:-:S05]  /*4470*/  IADD3 R15, PT, PT, R16, R3, RZ ;  /* 0x00000003100f7210 */ /* 0x000fca0007ffe0ff */
[----:B-1----:R-:W-:-:S04]  /*4480*/  IMAD.WIDE R6, R15, 0x4, R6 ;  /* 0x000000040f067825 */ /* 0x002fc800078e0206 */
[----:B--2---:R-:W-:Y:S01]  /*4490*/  IMAD.WIDE R8, R15, 0x4, R8 ;  /* 0x000000040f087825 */ /* 0x004fe200078e0208 */
[----:B---3--:R-:W-:Y:S04]  /*44a0*/  STG.E desc[UR12][R6.64], R11 ;  /* 0x0000000b06007986 */ /* 0x008fe8000c10190c */
        /* <DEDUP_REMOVED lines=8> */
[----:B---3--:R3:W-:Y:S04]  /*4530*/  STG.E desc[UR12][R6.64+0xc], R21 ;  /* 0x00000c1506007986 */ /* 0x0087e8000c10190c */
[----:B------:R3:W-:Y:S04]  /*4540*/  STG.E desc[UR12][R8.64+0xc], R21 ;  /* 0x00000c1508007986 */ /* 0x0007e8000c10190c */
[----:B------:R-:W4:Y:S04]  /*4550*/  LDG.E R23, desc[UR12][R4.64+0x10] ;  /* 0x0000100c04177981 */ /* 0x000f28000c1e1900 */
[----:B----4-:R3:W-:Y:S04]  /*4560*/  STG.E desc[UR12][R6.64+0x10], R23 ;  /* 0x0000101706007986 */ /* 0x0107e8000c10190c */
[----:B------:R3:W-:Y:S04]  /*4570*/  STG.E desc[UR12][R8.64+0x10], R23 ;  /* 0x0000101708007986 */ /* 0x0007e8000c10190c */
[----:B0-----:R-:W4:Y:S04]  /*4580*/  LDG.E R11, desc[UR12][R4.64+0x14] ;  /* 0x0000140c040b7981 */ /* 0x001f28000c1e1900 */
[----:B----4-:R3:W-:Y:S04]  /*4590*/  STG.E desc[UR12][R6.64+0x14], R11 ;  /* 0x0000140b06007986 */ /* 0x0107e8000c10190c */
[----:B------:R3:W-:Y:S04]  /*45a0*/  STG.E desc[UR12][R8.64+0x14], R11 ;  /* 0x0000140b08007986 */ /* 0x0007e8000c10190c */
[----:B-1----:R-:W4:Y:S04]  /*45b0*/  LDG.E R15, desc[UR12][R4.64+0x18] ;  /* 0x0000180c040f7981 */ /* 0x002f28000c1e1900 */
[----:B----4-:R3:W-:Y:S04]  /*45c0*/  STG.E desc[UR12][R6.64+0x18], R15 ;  /* 0x0000180f06007986 */ /* 0x0107e8000c10190c */
[----:B------:R3:W-:Y:S04]  /*45d0*/  STG.E desc[UR12][R8.64+0x18], R15 ;  /* 0x0000180f08007986 */ /* 0x0007e8000c10190c */
[----:B--2---:R-:W2:Y:S01]  /*45e0*/  LDG.E R19, desc[UR12][R4.64+0x1c] ;  /* 0x00001c0c04137981 */ /* 0x004ea2000c1e1900 */
[----:B------:R-:W-:-:S03]  /*45f0*/  IADD3 R3, PT, PT, R3, 0x8, RZ ;  /* 0x0000000803037810 */ /* 0x000fc60007ffe0ff */
[----:B--2---:R3:W-:Y:S04]  /*4600*/  STG.E desc[UR12][R6.64+0x1c], R19 ;  /* 0x00001c1306007986 */ /* 0x0047e8000c10190c */
[----:B------:R3:W-:Y:S02]  /*4610*/  STG.E desc[UR12][R8.64+0x1c], R19 ;  /* 0x00001c1308007986 */ /* 0x0007e4000c10190c */
.L_x_94:
        /* <DEDUP_REMOVED lines=13> */
[----:B---3--:R0:W-:Y:S04]  /*46f0*/  STG.E desc[UR12][R6.64], R11 ;  /* 0x0000000b06007986 */ /* 0x0081e8000c10190c */
[----:B------:R0:W-:Y:S04]  /*4700*/  STG.E desc[UR12][R8.64], R11 ;  /* 0x0000000b08007986 */ /* 0x0001e8000c10190c */
[----:B------:R-:W2:Y:S04]  /*4710*/  LDG.E R15, desc[UR12][R4.64+0x4] ;  /* 0x0000040c040f7981 */ /* 0x000ea8000c1e1900 */
[----:B--2---:R0:W-:Y:S04]  /*4720*/  STG.E desc[UR12][R6.64+0x4], R15 ;  /* 0x0000040f06007986 */ /* 0x0041e8000c10190c */
[----:B------:R0:W-:Y:S04]  /*4730*/  STG.E desc[UR12][R8.64+0x4], R15 ;  /* 0x0000040f08007986 */ /* 0x0001e8000c10190c */
[----:B------:R-:W2:Y:S04]  /*4740*/  LDG.E R19, desc[UR12][R4.64+0x8] ;  /* 0x0000080c04137981 */ /* 0x000ea8000c1e1900 */
[----:B--2---:R0:W-:Y:S04]  /*4750*/  STG.E desc[UR12][R6.64+0x8], R19 ;  /* 0x0000081306007986 */ /* 0x0041e8000c10190c */
[----:B------:R0:W-:Y:S04]  /*4760*/  STG.E desc[UR12][R8.64+0x8], R19 ;  /* 0x0000081308007986 */ /* 0x0001e8000c10190c */
[----:B------:R-:W2:Y:S01]  /*4770*/  LDG.E R21, desc[UR12][R4.64+0xc] ;  /* 0x00000c0c04157981 */ /* 0x000ea2000c1e1900 */
[----:B------:R-:W-:-:S03]  /*4780*/  IADD3 R3, PT, PT, R3, 0x4, RZ ;  /* 0x0000000403037810 */ /* 0x000fc60007ffe0ff */
[----:B--2---:R0:W-:Y:S04]  /*4790*/  STG.E desc[UR12][R6.64+0xc], R21 ;  /* 0x00000c1506007986 */ /* 0x0041e8000c10190c */
[----:B------:R0:W-:Y:S02]  /*47a0*/  STG.E desc[UR12][R8.64+0xc], R21 ;  /* 0x00000c1508007986 */ /* 0x0001e4000c10190c */
.L_x_95:
[----:B------:R-:W-:Y:S05]  /*47b0*/  BRA.U !UP1, `(.L_x_91) ;  /* 0x0000000109547547 */ /* 0x000fea000b800000 */
[----:B01234-:R-:W0:Y:S01]  /*47c0*/  LDC.64 R8, c[0x0][0x3b0] ;  /* 0x0000ec00ff087b82 */ /* 0x01fe220000000a00 */
[----:B------:R-:W-:Y:S01]  /*47d0*/  IADD3 R11, PT, PT, R16, R3, RZ ;  /* 0x00000003100b7210 */ /* 0x000fe20007ffe0ff */
[----:B------:R-:W-:-:S06]  /*47e0*/  UIADD3 UR4, UPT, UPT, -UR4, URZ, URZ ;  /* 0x000000ff04047290 */ /* 0x000fcc000fffe1ff */
[----:B------:R-:W1:Y:S08]  /*47f0*/  LDC.64 R4, c[0x0][0x3e8] ;  /* 0x0000fa00ff047b82 */ /* 0x000e700000000a00 */
[----:B------:R-:W2:Y:S01]  /*4800*/  LDC.64 R6, c[0x0][0x3c0] ;  /* 0x0000f000ff067b82 */ /* 0x000ea20000000a00 */
[----:B0-----:R-:W-:-:S03]  /*4810*/  IMAD.WIDE.U32 R8, R3, 0x4, R8 ;  /* 0x0000000403087825 */ /* 0x001fc600078e0008 */
[----:B------:R-:W-:Y:S02]  /*4820*/  MOV R12, R8 ;  /* 0x00000008000c7202 */ /* 0x000fe40000000f00 */
[----:B------:R-:W-:-:S07]  /*4830*/  MOV R19, R9 ;  /* 0x0000000900137202 */ /* 0x000fce0000000f00 */
.L_x_96:
[----:B0-----:R-:W-:Y:S02]  /*4840*/  MOV R15, R19 ;  /* 0x00000013000f7202 */ /* 0x001fe40000000f00 */
[----:B------:R-:W-:-:S05]  /*4850*/  MOV R14, R12 ;  /* 0x0000000c000e7202 */ /* 0x000fca0000000f00 */
[----:B------:R-:W3:Y:S01]  /*4860*/  LDG.E R15, desc[UR12][R14.64] ;  /* 0x0000000c0e0f7981 */ /* 0x000ee2000c1e1900 */
[C---:B--2---:R-:W-:Y:S01]  /*4870*/  IMAD.WIDE R8, R11.reuse, 0x4, R6 ;  /* 0x000000040b087825 */ /* 0x044fe200078e0206 */
[----:B------:R-:W-:Y:S01]  /*4880*/  UIADD3 UR4, UPT, UPT, UR4, 0x1, URZ ;  /* 0x0000000104047890 */ /* 0x000fe2000fffe0ff */
[----:B------:R-:W-:Y:S02]  /*4890*/  IADD3 R12, P0, PT, R12, 0x4, RZ ;  /* 0x000000040c0c7810 */ /* 0x000fe40007f1e0ff */
[C---:B-1----:R-:W-:Y:S01]  /*48a0*/  IMAD.WIDE R2, R11.reuse, 0x4, R4 ;  /* 0x000000040b027825 */ /* 0x042fe200078e0204 */
[----:B------:R-:W-:Y:S01]  /*48b0*/  UISETP.NE.AND UP0, UPT, UR4, URZ, UPT ;  /* 0x000000ff0400728c */ /* 0x000fe2000bf05270 */
[----:B------:R-:W-:Y:S02]  /*48c0*/  IADD3 R11, PT, PT, R11, 0x1, RZ ;  /* 0x000000010b0b7810 */ /* 0x000fe40007ffe0ff */
[----:B------:R-:W-:Y:S01]  /*48d0*/  IADD3.X R19, PT, PT, RZ, R19, RZ, P0, !PT ;  /* 0x00000013ff137210 */ /* 0x000fe200007fe4ff */
[----:B---3--:R0:W-:Y:S04]  /*48e0*/  STG.E desc[UR12][R8.64], R15 ;  /* 0x0000000f08007986 */ /* 0x0081e8000c10190c */
[----:B------:R0:W-:Y:S01]  /*48f0*/  STG.E desc[UR12][R2.64], R15 ;  /* 0x0000000f02007986 */ /* 0x0001e2000c10190c */
[----:B------:R-:W-:Y:S05]  /*4900*/  BRA.U UP0, `(.L_x_96) ;  /* 0xfffffffd00cc7547 */ /* 0x000fea000b83ffff */
.L_x_91:
[----:B01234-:R-:W0:Y:S01]  /*4910*/  LDC.64 R8, c[0x0][0x3b8] ;  /* 0x0000ee00ff087b82 */ /* 0x01fe220000000a00 */
[----:B------:R-:W-:Y:S01]  /*4920*/  ISETP.NE.AND P0, PT, R0, RZ, PT ;  /* 0x000000ff0000720c */ /* 0x000fe20003f05270 */
[----:B------:R-:W-:-:S04]  /*4930*/  IMAD R23, R17, R0, RZ ;  /* 0x0000000011177224 */ /* 0x000fc800078e02ff */
[----:B------:R-:W-:Y:S02]  /*4940*/  IMAD R20, R23, R0, RZ ;  /* 0x0000000017147224 */ /* 0x000fe400078e02ff */
[----:B------:R-:W1:Y:S08]  /*4950*/  LDC.64 R6, c[0x0][0x3f8] ;  /* 0x0000fe00ff067b82 */ /* 0x000e700000000a00 */
[----:B------:R-:W2:Y:S08]  /*4960*/  LDC.64 R4, c[0x0][0x3c0] ;  /* 0x0000f000ff047b82 */ /* 0x000eb00000000a00 */
[----:B------:R-:W3:Y:S01]  /*4970*/  LDC.64 R2, c[0x0][0x400] ;  /* 0x00010000ff027b82 */ /* 0x000ee20000000a00 */
[----:B------:R-:W-:Y:S05]  /*4980*/  @!P0 BRA `(.L_x_97) ;  /* 0x0000000000308947 */ /* 0x000fea0003800000 */
[----:B------:R-:W4:Y:S01]  /*4990*/  LDC R11, c[0x0][0x398] ;  /* 0x0000e600ff0b7b82 */ /* 0x000f220000000800 */
[----:B------:R-:W-:Y:S01]  /*49a0*/  HFMA2 R19, -RZ, RZ, 0, 0 ;  /* 0x00000000ff137431 */ /* 0x000fe200000001ff */
[----:B------:R-:W-:Y:S01]  /*49b0*/  IADD3 R18, PT, PT, R13, 0x2, RZ ;  /* 0x000000020d127810 */ /* 0x000fe20007ffe0ff */
[----:B------:R-:W-:-:S05]  /*49c0*/  IMAD R0, R0, R0, RZ ;  /* 0x0000000000007224 */ /* 0x000fca00078e02ff */
[----:B------:R-:W0:Y:S01]  /*49d0*/  LDC.64 R14, c[0x0][0x3c8] ;  /* 0x0000f200ff0e7b82 */ /* 0x000e220000000a00 */
[----:B----4-:R-:W-:-:S07]  /*49e0*/  FMUL R11, R11, R11 ;  /* 0x0000000b0b0b7220 */ /* 0x010fce0000400000 */
.L_x_98:
[-C--:B----4-:R-:W-:Y:S02]  /*49f0*/  IADD3 R13, PT, PT, R20, R19.reuse, RZ ;  /* 0x00000013140d7210 */ /* 0x090fe40007ffe0ff */
[----:B------:R-:W-:-:S03]  /*4a00*/  IADD3 R19, PT, PT, R18, R19, RZ ;  /* 0x0000001312137210 */ /* 0x000fc60007ffe0ff */
[----:B0-----:R-:W-:Y:S01]  /*4a10*/  IMAD.WIDE R12, R13, 0x4, R14 ;  /* 0x000000040d0c7825 */ /* 0x001fe200078e020e */
[----:B------:R-:W-:-:S04]  /*4a20*/  ISETP.GE.AND P0, PT, R19, R0, PT ;  /* 0x000000001300720c */ /* 0x000fc80003f06270 */
[----:B------:R4:W-:Y:S09]  /*4a30*/  STG.E desc[UR12][R12.64], R11 ;  /* 0x0000000b0c007986 */ /* 0x0009f2000c10190c */
[----:B------:R-:W-:Y:S05]  /*4a40*/  @!P0 BRA `(.L_x_98) ;  /* 0xfffffffc00e88947 */ /* 0x000fea000383ffff */
.L_x_97:
[----:B------:R-:W5:Y:S01]  /*4a50*/  LDC.64 R14, c[0x0][0x408] ;  /* 0x00010200ff0e7b82 */ /* 0x000f620000000a00 */
[----:B0-----:R-:W-:-:S04]  /*4a60*/  IMAD.WIDE R8, R10, 0x4, R8 ;  /* 0x000000040a087825 */ /* 0x001fc800078e0208 */
[----:B-1----:R-:W-:-:S03]  /*4a70*/  IMAD.WIDE R28, R17, 0x8, R6 ;  /* 0x00000008111c7825 */ /* 0x002fc600078e0206 */
[----:B----4-:R-:W0:Y:S01]  /*4a80*/  LDC.64 R12, c[0x0][0x3c8] ;  /* 0x0000f200ff0c7b82 */ /* 0x010e220000000a00 */
[----:B--2---:R-:W-:Y:S01]  /*4a90*/  IMAD.WIDE R4, R16, 0x4, R4 ;  /* 0x0000000410047825 */ /* 0x004fe200078e0204 */
[----:B------:R-:W-:Y:S03]  /*4aa0*/  STG.E.64 desc[UR12][R28.64], R8 ;  /* 0x000000081c007986 */ /* 0x000fe6000c101b0c */
[----:B---3--:R-:W-:-:S03]  /*4ab0*/  IMAD.WIDE R2, R17, 0x8, R2 ;  /* 0x0000000811027825 */ /* 0x008fc600078e0202 */
[----:B------:R-:W1:Y:S02]  /*4ac0*/  LDC.64 R24, c[0x0][0x3d0] ;  /* 0x0000f400ff187b82 */ /* 0x000e640000000a00 */
[----:B------:R2:W-:Y:S01]  /*4ad0*/  STG.E.64 desc[UR12][R2.64], R4 ;  /* 0x0000000402007986 */ /* 0x0005e2000c101b0c */
[----:B-----5:R-:W-:-:S05]  /*4ae0*/  IMAD.WIDE R14, R17, 0x8, R14 ;  /* 0x00000008110e7825 */ /* 0x020fca00078e020e */
[----:B------:R-:W3:Y:S01]  /*4af0*/  LDC.64 R6, c[0x0][0x410] ;  /* 0x00010400ff067b82 */ /* 0x000ee20000000a00 */
[----:B0-----:R-:W-:-:S07]  /*4b00*/  IMAD.WIDE R12, R20, 0x4, R12 ;  /* 0x00000004140c7825 */ /* 0x001fce00078e020c */
[----:B------:R-:W0:Y:S01]  /*4b10*/  LDC.64 R26, c[0x0][0x3d8] ;  /* 0x0000f600ff1a7b82 */ /* 0x000e220000000a00 */
[----:B------:R4:W-:Y:S01]  /*4b20*/  STG.E.64 desc[UR12][R14.64], R12 ;  /* 0x0000000c0e007986 */ /* 0x0009e2000c101b0c */
[----:B-1----:R-:W-:-:S06]  /*4b30*/  IMAD.WIDE R24, R23, 0x4, R24 ;  /* 0x0000000417187825 */ /* 0x002fcc00078e0218 */
[----:B--2---:R-:W1:Y:S08]  /*4b40*/  LDC.64 R4, c[0x0][0x418] ;  /* 0x00010600ff047b82 */ /* 0x004e700000000a00 */
[----:B------:R-:W2:Y:S01]  /*4b50*/  LDC.64 R18, c[0x0][0x3e0] ;  /* 0x0000f800ff127b82 */ /* 0x000ea20000000a00 */
[----:B---3--:R-:W-:-:S05]  /*4b60*/  IMAD.WIDE R6, R17, 0x8, R6 ;  /* 0x0000000811067825 */ /* 0x008fca00078e0206 */
[----:B------:R-:W-:Y:S02]  /*4b70*/  STG.E.64 desc[UR12][R6.64], R24 ;  /* 0x0000001806007986 */ /* 0x000fe4000c101b0c */
[----:B----4-:R-:W3:Y:S01]  /*4b80*/  LDC.64 R14, c[0x0][0x420] ;  /* 0x00010800ff0e7b82 */ /* 0x010ee20000000a00 */
[----:B0-----:R-:W-:-:S07]  /*4b90*/  IMAD.WIDE R20, R20, 0x4, R26 ;  /* 0x0000000414147825 */ /* 0x001fce00078e021a */
[----:B------:R-:W0:Y:S01]  /*4ba0*/  LDC.64 R10, c[0x0][0x3e8] ;  /* 0x0000fa00ff0a7b82 */ /* 0x000e220000000a00 */
[----:B-1----:R-:W-:-:S05]  /*4bb0*/  IMAD.WIDE R4, R17, 0x8, R4 ;  /* 0x0000000811047825 */ /* 0x002fca00078e0204 */
[----:B------:R-:W-:Y:S02]  /*4bc0*/  STG.E.64 desc[UR12][R4.64], R20 ;  /* 0x0000001404007986 */ /* 0x000fe4000c101b0c */
[----:B------:R-:W1:Y:S01]  /*4bd0*/  LDC.64 R12, c[0x0][0x428] ;  /* 0x00010a00ff0c7b82 */ /* 0x000e620000000a00 */
[----:B--2---:R-:W-:-:S07]  /*4be0*/  IMAD.WIDE R18, R23, 0x4, R18 ;  /* 0x0000000417127825 */ /* 0x004fce00078e0212 */
[----:B------:R-:W2:Y:S01]  /*4bf0*/  LDC.64 R8, c[0x0][0x3f0] ;  /* 0x0000fc00ff087b82 */ /* 0x000ea20000000a00 */
[----:B---3--:R-:W-:-:S05]  /*4c00*/  IMAD.WIDE R14, R17, 0x8, R14 ;  /* 0x00000008110e7825 */ /* 0x008fca00078e020e */
[----:B------:R-:W-:Y:S02]  /*4c10*/  STG.E.64 desc[UR12][R14.64], R18 ;  /* 0x000000120e007986 */ /* 0x000fe4000c101b0c */
[----:B------:R-:W3:Y:S01]  /*4c20*/  LDC.64 R2, c[0x0][0x430] ;  /* 0x00010c00ff027b82 */ /* 0x000ee20000000a00 */
[----:B0-----:R-:W-:-:S04]  /*4c30*/  IMAD.WIDE R10, R16, 0x4, R10 ;  /* 0x00000004100a7825 */ /* 0x001fc800078e020a */
[----:B-1----:R-:W-:-:S05]  /*4c40*/  IMAD.WIDE R12, R17, 0x8, R12 ;  /* 0x00000008110c7825 */ /* 0x002fca00078e020c */
[----:B------:R-:W-:Y:S01]  /*4c50*/  STG.E.64 desc[UR12][R12.64], R10 ;  /* 0x0000000a0c007986 */ /* 0x000fe2000c101b0c */
[----:B--2---:R-:W-:-:S04]  /*4c60*/  IMAD.WIDE R8, R17, 0x4, R8 ;  /* 0x0000000411087825 */ /* 0x004fc800078e0208 */
[----:B---3--:R-:W-:-:S05]  /*4c70*/  IMAD.WIDE R2, R17, 0x8, R2 ;  /* 0x0000000811027825 */ /* 0x008fca00078e0202 */
[----:B------:R-:W-:Y:S01]  /*4c80*/  STG.E.64 desc[UR12][R2.64], R8 ;  /* 0x0000000802007986 */ /* 0x000fe2000c101b0c */
[----:B------:R-:W-:Y:S05]  /*4c90*/  EXIT ;  /* 0x000000000000794d */ /* 0x000fea0003800000 */
        .weak           $__internal_0_$__cuda_sm3x_div_rn_noftz_f32_slowpath
        .type           $__internal_0_$__cuda_sm3x_div_rn_noftz_f32_slowpath,@function
        .size           $__internal_0_$__cuda_sm3x_div_rn_noftz_f32_slowpath,(.L_x_111 - $__internal_0_$__cuda_sm3x_div_rn_noftz_f32_slowpath)
$__internal_0_$__cuda_sm3x_div_rn_noftz_f32_slowpath:
[----:B------:R-:W-:Y:S01]  /*4ca0*/  SHF.R.U32.HI R19, RZ, 0x17, R3 ;  /* 0x00000017ff137819 */ /* 0x000fe20000011603 */
[----:B------:R-:W-:Y:S01]  /*4cb0*/  BSSY.RECONVERGENT B0, `(.L_x_99) ;  /* 0x0000063000007945 */ /* 0x000fe20003800200 */
[----:B------:R-:W-:Y:S02]  /*4cc0*/  SHF.R.U32.HI R22, RZ, 0x17, R25 ;  /* 0x00000017ff167819 */ /* 0x000fe40000011619 */
[----:B------:R-:W-:Y:S02]  /*4cd0*/  LOP3.LUT R19, R19, 0xff, RZ, 0xc0, !PT ;  /* 0x000000ff13137812 */ /* 0x000fe400078ec0ff */
[----:B------:R-:W-:Y:S02]  /*4ce0*/  LOP3.LUT R22, R22, 0xff, RZ, 0xc0, !PT ;  /* 0x000000ff16167812 */ /* 0x000fe400078ec0ff */
[----:B------:R-:W-:Y:S02]  /*4cf0*/  IADD3 R0, PT, PT, R19, -0x1, RZ ;  /* 0xffffffff13007810 */ /* 0x000fe40007ffe0ff */
[----:B------:R-:W-:-:S02]  /*4d00*/  IADD3 R21, PT, PT, R22, -0x1, RZ ;  /* 0xffffffff16157810 */ /* 0x000fc40007ffe0ff */
[----:B------:R-:W-:Y:S02]  /*4d10*/  ISETP.GT.U32.AND P0, PT, R0, 0xfd, PT ;  /* 0x000000fd0000780c */ /* 0x000fe40003f04070 */
[----:B------:R-:W-:Y:S02]  /*4d20*/  MOV R24, R3 ;  /* 0x0000000300187202 */ /* 0x000fe40000000f00 */
[----:B------:R-:W-:-:S13]  /*4d30*/  ISETP.GT.U32.OR P0, PT, R21, 0xfd, P0 ;  /* 0x000000fd1500780c */ /* 0x000fda0000704470 */
[----:B------:R-:W-:Y:S01]  /*4d40*/  @!P0 MOV R20, RZ ;  /* 0x000000ff00148202 */ /* 0x000fe20000000f00 */
[----:B------:R-:W-:Y:S06]  /*4d50*/  @!P0 BRA `(.L_x_100) ;  /* 0x00000000005c8947 */ /* 0x000fec0003800000 */
[----:B------:R-:W-:Y:S02]  /*4d60*/  FSETP.GTU.FTZ.AND P0, PT, |R25|, +INF , PT ;  /* 0x7f8000001900780b */ /* 0x000fe40003f1c200 */
[----:B------:R-:W-:-:S04]  /*4d70*/  FSETP.GTU.FTZ.AND P1, PT, |R3|, +INF , PT ;  /* 0x7f8000000300780b */ /* 0x000fc80003f3c200 */
[----:B------:R-:W-:-:S13]  /*4d80*/  PLOP3.LUT P0, PT, P0, P1, PT, 0xf8, 0x8f ;  /* 0x00000000008f781c */ /* 0x000fda0000703f70 */
[----:B------:R-:W-:Y:S05]  /*4d90*/  @P0 BRA `(.L_x_101) ;  /* 0x00000004004c0947 */ /* 0x000fea0003800000 */
[----:B------:R-:W-:-:S13]  /*4da0*/  LOP3.LUT P0, RZ, R24, 0x7fffffff, R25, 0xc8, !PT ;  /* 0x7fffffff18ff7812 */ /* 0x000fda000780c819 */
[----:B------:R-:W-:Y:S05]  /*4db0*/  @!P0 BRA `(.L_x_102) ;  /* 0x00000004003c8947 */ /* 0x000fea0003800000 */
[----:B------:R-:W-:Y:S02]  /*4dc0*/  FSETP.NEU.FTZ.AND P3, PT, |R25|, +INF , PT ;  /* 0x7f8000001900780b */ /* 0x000fe40003f7d200 */
[----:B------:R-:W-:Y:S02]  /*4dd0*/  FSETP.NEU.FTZ.AND P1, PT, |R3|, +INF , PT ;  /* 0x7f8000000300780b */ /* 0x000fe40003f3d200 */
[----:B------:R-:W-:-:S11]  /*4de0*/  FSETP.NEU.FTZ.AND P0, PT, |R25|, +INF , PT ;  /* 0x7f8000001900780b */ /* 0x000fd60003f1d200 */
[----:B------:R-:W-:Y:S05]  /*4df0*/  @!P1 BRA !P3, `(.L_x_102) ;  /* 0x00000004002c9947 */ /* 0x000fea0005800000 */
[----:B------:R-:W-:-:S04]  /*4e00*/  LOP3.LUT P3, RZ, R25, 0x7fffffff, RZ, 0xc0, !PT ;  /* 0x7fffffff19ff7812 */ /* 0x000fc8000786c0ff */
[----:B------:R-:W-:-:S13]  /*4e10*/  PLOP3.LUT P1, PT, P1, P3, PT, 0x2f, 0xf2 ;  /* 0x0000000000f2781c */ /* 0x000fda0000f26577 */
[----:B------:R-:W-:Y:S05]  /*4e20*/  @P1 BRA `(.L_x_103) ;  /* 0x0000000400181947 */ /* 0x000fea0003800000 */
[----:B------:R-:W-:-:S04]  /*4e30*/  LOP3.LUT P1, RZ, R24, 0x7fffffff, RZ, 0xc0, !PT ;  /* 0x7fffffff18ff7812 */ /* 0x000fc8000782c0ff */
[----:B------:R-:W-:-:S13]  /*4e40*/  PLOP3.LUT P0, PT, P0, P1, PT, 0x2f, 0xf2 ;  /* 0x0000000000f2781c */ /* 0x000fda0000702577 */
[----:B------:R-:W-:Y:S05]  /*4e50*/  @P0 BRA `(.L_x_104) ;  /* 0x0000000400000947 */ /* 0x000fea0003800000 */
[----:B------:R-:W-:Y:S02]  /*4e60*/  ISETP.GE.AND P0, PT, R21, RZ, PT ;  /* 0x000000ff1500720c */ /* 0x000fe40003f06270 */
[----:B------:R-:W-:-:S11]  /*4e70*/  ISETP.GE.AND P1, PT, R0, RZ, PT ;  /* 0x000000ff0000720c */ /* 0x000fd60003f26270 */
[----:B------:R-:W-:Y:S01]  /*4e80*/  @P0 MOV R20, RZ ;  /* 0x000000ff00140202 */ /* 0x000fe20000000f00 */
[----:B------:R-:W-:Y:S01]  /*4e90*/  @!P0 FFMA R25, R25, 1.84467440737095516160e+19, RZ ;  /* 0x5f80000019198823 */ /* 0x000fe200000000ff */
[----:B------:R-:W-:Y:S01]  /*4ea0*/  @!P0 MOV R20, 0xffffffc0 ;  /* 0xffffffc000148802 */ /* 0x000fe20000000f00 */
[----:B------:R-:W-:-:S03]  /*4eb0*/  @!P1 FFMA R24, R3, 1.84467440737095516160e+19, RZ ;  /* 0x5f80000003189823 */ /* 0x000fc600000000ff */
[----:B------:R-:W-:-:S07]  /*4ec0*/  @!P1 IADD3 R20, PT, PT, R20, 0x40, RZ ;  /* 0x0000004014149810 */ /* 0x000fce0007ffe0ff */
.L_x_100:
[----:B------:R-:W-:Y:S01]  /*4ed0*/  LEA R21, R19, 0xc0800000, 0x17 ;  /* 0xc080000013157811 */ /* 0x000fe200078eb8ff */
[----:B------:R-:W-:Y:S01]  /*4ee0*/  BSSY.RECONVERGENT B1, `(.L_x_105) ;  /* 0x0000036000017945 */ /* 0x000fe20003800200 */
[----:B------:R-:W-:Y:S02]  /*4ef0*/  IADD3 R22, PT, PT, R22, -0x7f, RZ ;  /* 0xffffff8116167810 */ /* 0x000fe40007ffe0ff */
[----:B------:R-:W-:-:S04]  /*4f00*/  IADD3 R28, PT, PT, -R21, R24, RZ ;  /* 0x00000018151c7210 */ /* 0x000fc80007ffe1ff */
[----:B------:R-:W0:Y:S01]  /*4f10*/  MUFU.RCP R0, R28 ;  /* 0x0000001c00007308 */ /* 0x000e220000001000 */
[----:B------:R-:W-:-:S04]  /*4f20*/  FADD.FTZ R23, -R28, -RZ ;  /* 0x800000ff1c177221 */ /* 0x000fc80000010100 */
[----:B0-----:R-:W-:-:S04]  /*4f30*/  FFMA R21, R0, R23, 1 ;  /* 0x3f80000000157423 */ /* 0x001fc80000000017 */
[----:B------:R-:W-:Y:S01]  /*4f40*/  FFMA R21, R0, R21, R0 ;  /* 0x0000001500157223 */ /* 0x000fe20000000000 */
[----:B------:R-:W-:-:S04]  /*4f50*/  IMAD R0, R22, -0x800000, R25 ;  /* 0xff80000016007824 */ /* 0x000fc800078e0219 */
[----:B------:R-:W-:-:S04]  /*4f60*/  FFMA R24, R0, R21, RZ ;  /* 0x0000001500187223 */ /* 0x000fc800000000ff */
[----:B------:R-:W-:-:S04]  /*4f70*/  FFMA R25, R23, R24, R0 ;  /* 0x0000001817197223 */ /* 0x000fc80000000000 */
[----:B------:R-:W-:Y:S01]  /*4f80*/  FFMA R24, R21, R25, R24 ;  /* 0x0000001915187223 */ /* 0x000fe20000000018 */
[----:B------:R-:W-:-:S03]  /*4f90*/  IADD3 R25, PT, PT, R22, 0x7f, -R19 ;  /* 0x0000007f16197810 */ /* 0x000fc60007ffe813 */
[----:B------:R-:W-:Y:S01]  /*4fa0*/  FFMA R23, R23, R24, R0 ;  /* 0x0000001817177223 */ /* 0x000fe20000000000 */
[----:B------:R-:W-:-:S03]  /*4fb0*/  IADD3 R25, PT, PT, R25, R20, RZ ;  /* 0x0000001419197210 */ /* 0x000fc60007ffe0ff */
[----:B------:R-:W-:-:S05]  /*4fc0*/  FFMA R0, R21, R23, R24 ;  /* 0x0000001715007223 */ /* 0x000fca0000000018 */
[----:B------:R-:W-:-:S04]  /*4fd0*/  SHF.R.U32.HI R19, RZ, 0x17, R0 ;  /* 0x00000017ff137819 */ /* 0x000fc80000011600 */
[----:B------:R-:W-:-:S04]  /*4fe0*/  LOP3.LUT R20, R19, 0xff, RZ, 0xc0, !PT ;  /* 0x000000ff13147812 */ /* 0x000fc800078ec0ff */
[----:B------:R-:W-:-:S04]  /*4ff0*/  IADD3 R19, PT, PT, R20, R25, RZ ;  /* 0x0000001914137210 */ /* 0x000fc80007ffe0ff */
[----:B------:R-:W-:-:S04]  /*5000*/  IADD3 R20, PT, PT, R19, -0x1, RZ ;  /* 0xffffffff13147810 */ /* 0x000fc80007ffe0ff */
[----:B------:R-:W-:-:S13]  /*5010*/  ISETP.GE.U32.AND P0, PT, R20, 0xfe, PT ;  /* 0x000000fe1400780c */ /* 0x000fda0003f06070 */
[----:B------:R-:W-:Y:S05]  /*5020*/  @!P0 BRA `(.L_x_106) ;  /* 0x0000000000808947 */ /* 0x000fea0003800000 */
[----:B------:R-:W-:-:S13]  /*5030*/  ISETP.GT.AND P0, PT, R19, 0xfe, PT ;  /* 0x000000fe1300780c */ /* 0x000fda0003f04270 */
[----:B------:R-:W-:Y:S05]  /*5040*/  @P0 BRA `(.L_x_107) ;  /* 0x00000000006c0947 */ /* 0x000fea0003800000 */
[----:B------:R-:W-:-:S13]  /*5050*/  ISETP.GE.AND P0, PT, R19, 0x1, PT ;  /* 0x000000011300780c */ /* 0x000fda0003f06270 */
[----:B------:R-:W-:Y:S05]  /*5060*/  @P0 BRA `(.L_x_108) ;  /* 0x0000000000740947 */ /* 0x000fea0003800000 */
[----:B------:R-:W-:Y:S02]  /*5070*/  ISETP.GE.AND P0, PT, R19, -0x18, PT ;  /* 0xffffffe81300780c */ /* 0x000fe40003f06270 */
[----:B------:R-:W-:-:S11]  /*5080*/  LOP3.LUT R0, R0, 0x80000000, RZ, 0xc0, !PT ;  /* 0x8000000000007812 */ /* 0x000fd600078ec0ff */
[----:B------:R-:W-:Y:S05]  /*5090*/  @!P0 BRA `(.L_x_108) ;  /* 0x0000000000688947 */ /* 0x000fea0003800000 */
[CCC-:B------:R-:W-:Y:S01]  /*50a0*/  FFMA.RZ R20, R21.reuse, R23.reuse, R24.reuse ;  /* 0x0000001715147223 */ /* 0x1c0fe2000000c018 */
[CCC-:B------:R-:W-:Y:S01]  /*50b0*/  FFMA.RP R22, R21.reuse, R23.reuse, R24.reuse ;  /* 0x0000001715167223 */ /* 0x1c0fe20000008018 */
[----:B------:R-:W-:Y:S01]  /*50c0*/  FFMA.RM R23, R21, R23, R24 ;  /* 0x0000001715177223 */ /* 0x000fe20000004018 */
[C---:B------:R-:W-:Y:S02]  /*50d0*/  IADD3 R21, PT, PT, R19.reuse, 0x20, RZ ;  /* 0x0000002013157810 */ /* 0x040fe40007ffe0ff */
[----:B------:R-:W-:Y:S02]  /*50e0*/  LOP3.LUT R20, R20, 0x7fffff, RZ, 0xc0, !PT ;  /* 0x007fffff14147812 */ /* 0x000fe400078ec0ff */
[C---:B------:R-:W-:Y:S02]  /*50f0*/  ISETP.NE.AND P3, PT, R19.reuse, RZ, PT ;  /* 0x000000ff1300720c */ /* 0x040fe40003f65270 */
[----:B------:R-:W-:Y:S02]  /*5100*/  LOP3.LUT R20, R20, 0x800000, RZ, 0xfc, !PT ;  /* 0x0080000014147812 */ /* 0x000fe400078efcff */
[----:B------:R-:W-:-:S02]  /*5110*/  ISETP.NE.AND P1, PT, R19, RZ, PT ;  /* 0x000000ff1300720c */ /* 0x000fc40003f25270 */
[----:B------:R-:W-:Y:S02]  /*5120*/  IADD3 R19, PT, PT, -R19, RZ, RZ ;  /* 0x000000ff13137210 */ /* 0x000fe40007ffe1ff */
[----:B------:R-:W-:Y:S02]  /*5130*/  SHF.L.U32 R21, R20, R21, RZ ;  /* 0x0000001514157219 */ /* 0x000fe400000006ff */
[----:B------:R-:W-:Y:S02]  /*5140*/  FSETP.NEU.FTZ.AND P0, PT, R22, R23, PT ;  /* 0x000000171600720b */ /* 0x000fe40003f1d000 */
[----:B------:R-:W-:Y:S02]  /*5150*/  SEL R19, R19, RZ, P3 ;  /* 0x000000ff13137207 */ /* 0x000fe40001800000 */
[----:B------:R-:W-:Y:S02]  /*5160*/  ISETP.NE.AND P1, PT, R21, RZ, P1 ;  /* 0x000000ff1500720c */ /* 0x000fe40000f25270 */
[----:B------:R-:W-:-:S02]  /*5170*/  SHF.R.U32.HI R21, RZ, R19, R20 ;  /* 0x00000013ff157219 */ /* 0x000fc40000011614 */
[----:B------:R-:W-:Y:S02]  /*5180*/  PLOP3.LUT P0, PT, P0, P1, PT, 0xf8, 0x8f ;  /* 0x00000000008f781c */ /* 0x000fe40000703f70 */
[----:B------:R-:W-:Y:S02]  /*5190*/  SHF.R.U32.HI R19, RZ, 0x1, R21 ;  /* 0x00000001ff137819 */ /* 0x000fe40000011615 */
[----:B------:R-:W-:-:S04]  /*51a0*/  SEL R20, RZ, 0x1, !P0 ;  /* 0x00000001ff147807 */ /* 0x000fc80004000000 */
[----:B------:R-:W-:-:S04]  /*51b0*/  LOP3.LUT R20, R20, 0x1, R19, 0xf8, !PT ;  /* 0x0000000114147812 */ /* 0x000fc800078ef813 */
[----:B------:R-:W-:-:S04]  /*51c0*/  LOP3.LUT R20, R20, R21, RZ, 0xc0, !PT ;  /* 0x0000001514147212 */ /* 0x000fc800078ec0ff */
[----:B------:R-:W-:-:S04]  /*51d0*/  IADD3 R19, PT, PT, R19, R20, RZ ;  /* 0x0000001413137210 */ /* 0x000fc80007ffe0ff */
[----:B------:R-:W-:Y:S01]  /*51e0*/  LOP3.LUT R0, R19, R0, RZ, 0xfc, !PT ;  /* 0x0000000013007212 */ /* 0x000fe200078efcff */
[----:B------:R-:W-:Y:S06]  /*51f0*/  BRA `(.L_x_108) ;  /* 0x0000000000107947 */ /* 0x000fec0003800000 */
.L_x_107:
[----:B------:R-:W-:-:S04]  /*5200*/  LOP3.LUT R0, R0, 0x80000000, RZ, 0xc0, !PT ;  /* 0x8000000000007812 */ /* 0x000fc800078ec0ff */
[----:B------:R-:W-:Y:S01]  /*5210*/  LOP3.LUT R0, R0, 0x7f800000, RZ, 0xfc, !PT ;  /* 0x7f80000000007812 */ /* 0x000fe200078efcff */
[----:B------:R-:W-:Y:S06]  /*5220*/  BRA `(.L_x_108) ;  /* 0x0000000000047947 */ /* 0x000fec0003800000 */
.L_x_106:
[----:B------:R-:W-:-:S07]  /*5230*/  LEA R0, R25, R0, 0x17 ;  /* 0x0000000019007211 */ /* 0x000fce00078eb8ff */
.L_x_108:
[----:B------:R-:W-:Y:S05]  /*5240*/  BSYNC.RECONVERGENT B1 ;  /* 0x0000000000017941 */ /* 0x000fea0003800200 */
.L_x_105:
[----:B------:R-:W-:Y:S05]  /*5250*/  BRA `(.L_x_109) ;  /* 0x0000000000207947 */ /* 0x000fea0003800000 */
.L_x_104:
[----:B------:R-:W-:-:S04]  /*5260*/  LOP3.LUT R0, R24, 0x80000000, R25, 0x48, !PT ;  /* 0x8000000018007812 */ /* 0x000fc800078e4819 */
[----:B------:R-:W-:Y:S01]  /*5270*/  LOP3.LUT R0, R0, 0x7f800000, RZ, 0xfc, !PT ;  /* 0x7f80000000007812 */ /* 0x000fe200078efcff */
[----:B------:R-:W-:Y:S06]  /*5280*/  BRA `(.L_x_109) ;  /* 0x0000000000147947 */ /* 0x000fec0003800000 */
.L_x_103:
[----:B------:R-:W-:Y:S01]  /*5290*/  LOP3.LUT R0, R24, 0x80000000, R25, 0x48, !PT ;  /* 0x8000000018007812 */ /* 0x000fe200078e4819 */
[----:B------:R-:W-:Y:S06]  /*52a0*/  BRA `(.L_x_109) ;  /* 0x00000000000c7947 */ /* 0x000fec0003800000 */
.L_x_102:
[----:B------:R-:W0:Y:S01]  /*52b0*/  MUFU.RSQ R0, -QNAN ;  /* 0xffc0000000007908 */ /* 0x000e220000001400 */
[----:B------:R-:W-:Y:S05]  /*52c0*/  BRA `(.L_x_109) ;  /* 0x0000000000047947 */ /* 0x000fea0003800000 */
.L_x_101:
[----:B------:R-:W-:-:S07]  /*52d0*/  FADD.FTZ R0, R25, R3 ;  /* 0x0000000319007221 */ /* 0x000fce0000010000 */
.L_x_109:
[----:B------:R-:W-:Y:S05]  /*52e0*/  BSYNC.RECONVERGENT B0 ;  /* 0x0000000000007941 */ /* 0x000fea0003800200 */
.L_x_99:
[----:B------:R-:W-:Y:S01]  /*52f0*/  HFMA2 R19, -RZ, RZ, 0, 0 ;  /* 0x00000000ff137431 */ /* 0x000fe200000001ff */
[----:B0-----:R-:W-:-:S03]  /*5300*/  MOV R21, R0 ;  /* 0x0000000000157202 */ /* 0x001fc60000000f00 */
[----:B------:R-:W-:Y:S05]  /*5310*/  RET.REL.NODEC R18 `(memSetKernel) ;  /* 0xffffffac12387950 */ /* 0x000fea0003c3ffff */
.L_x_110:
[----:B------:R-:W-:-:S00]  /*5320*/  BRA `(.L_x_110) ;  /* 0xfffffffc00fc7947 */ /* 0x000fc0000383ffff */
[----:B------:R-:W-:-:S00]  /*5330*/  NOP ;  /* 0x0000000000007918 */ /* 0x000fc00000000000 */
        /* <DEDUP_REMOVED lines=12> */
.L_x_111:


//--------------------- .nv.shared.reserved.0     --------------------------
	.section	.nv.shared.reserved.0,"aw",@nobits
	.weak		__nv_reservedSMEM_offset_0_alias
	.size		__nv_reservedSMEM_offset_0_alias, 0, 64
	.other		__nv_reservedSMEM_offset_0_alias,@"STO_CUDA_RESERVED_SHARED STV_DEFAULT"
__nv_reservedSMEM_offset_0_alias:
	.zero		0
	.zero		64


//--------------------- .nv.constant0.memSetKernel --------------------------
	.section	.nv.constant0.memSetKernel,"a",@progbits
	.sectionflags	@""
	.align	4
.nv.constant0.memSetKernel:
	.zero		1080


//--------------------- SYMBOLS --------------------------

	.type		.nv.reservedSmem.offset0,@object
	.size		.nv.reservedSmem.offset0,0x4
